//
// Generated by NVIDIA NVVM Compiler
//
// Compiler Build ID: CL-36424714
// Cuda compilation tools, release 13.0, V13.0.88
// Based on NVVM 20.0.0
//

.version 9.0
.target sm_100
.address_size 64

	// .globl	_Z17ParallelGaussElimiiPdS_S_

.visible .entry _Z17ParallelGaussElimiiPdS_S_(
	.param .u32 _Z17ParallelGaussElimiiPdS_S__param_0,
	.param .u32 _Z17ParallelGaussElimiiPdS_S__param_1,
	.param .u64 .ptr .align 1 _Z17ParallelGaussElimiiPdS_S__param_2,
	.param .u64 .ptr .align 1 _Z17ParallelGaussElimiiPdS_S__param_3,
	.param .u64 .ptr .align 1 _Z17ParallelGaussElimiiPdS_S__param_4
)
{
	.reg .pred 	%p<22>;
	.reg .b16 	%rs<25>;
	.reg .b32 	%r<136>;
	.reg .b64 	%rd<142>;
	.reg .b64 	%fd<141>;

	ld.param.u32 	%r63, [_Z17ParallelGaussElimiiPdS_S__param_1];
	ld.param.u64 	%rd9, [_Z17ParallelGaussElimiiPdS_S__param_2];
	ld.param.u64 	%rd10, [_Z17ParallelGaussElimiiPdS_S__param_3];
	ld.param.u64 	%rd11, [_Z17ParallelGaussElimiiPdS_S__param_4];
	cvta.to.global.u64 	%rd1, %rd9;
	cvta.to.global.u64 	%rd2, %rd11;
	cvta.to.global.u64 	%rd3, %rd10;
	mov.u32 	%r64, %ntid.x;
	mov.u32 	%r65, %ctaid.x;
	mov.u32 	%r66, %tid.x;
	mad.lo.s32 	%r67, %r64, %r65, %r66;
	mul.lo.s32 	%r68, %r63, %r67;
	mul.lo.s32 	%r1, %r68, %r63;
	add.s32 	%r2, %r63, -1;
	setp.lt.s32 	%p1, %r63, 2;
	@%p1 bra 	$L__BB0_16;
	cvt.u16.u32 	%rs1, %r63;
	mov.b32 	%r114, 0;
	mov.b16 	%rs21, 0;
	mul.wide.u32 	%rd50, %r63, 8;
	mov.u16 	%rs22, %rs21;
$L__BB0_2:
	sub.s16 	%rs5, %rs1, %rs21;
	sub.s16 	%rs15, %rs1, %rs22;
	cvt.u32.u16 	%r70, %rs15;
	and.b32  	%r71, %r70, 7;
	add.s32 	%r4, %r71, -1;
	sub.s32 	%r72, %r63, %r114;
	sub.s32 	%r5, %r2, %r114;
	add.s32 	%r6, %r114, 1;
	mul.lo.s32 	%r7, %r114, %r63;
	add.s32 	%r8, %r114, %r1;
	add.s32 	%r73, %r8, %r7;
	mul.wide.s32 	%rd12, %r73, 8;
	add.s64 	%rd4, %rd1, %rd12;
	mul.wide.s32 	%rd13, %r8, 8;
	add.s64 	%rd5, %rd3, %rd13;
	and.b32  	%r9, %r72, 7;
	and.b32  	%r10, %r72, -8;
	and.b32  	%r11, %r70, 3;
	and.b16  	%rs6, %rs5, 1;
	mov.u32 	%r115, %r6;
$L__BB0_3:
	setp.lt.u32 	%p2, %r5, 7;
	add.s32 	%r21, %r115, %r1;
	add.s32 	%r74, %r21, %r7;
	mul.wide.s32 	%rd14, %r74, 8;
	add.s64 	%rd15, %rd1, %rd14;
	ld.global.f64 	%fd12, [%rd15];
	ld.global.f64 	%fd13, [%rd4];
	div.rn.f64 	%fd1, %fd12, %fd13;
	mov.u32 	%r118, %r114;
	@%p2 bra 	$L__BB0_6;
	mov.b32 	%r117, 0;
	mov.u32 	%r118, %r114;
$L__BB0_5:
	.pragma "nounroll";
	mul.lo.s32 	%r76, %r118, %r63;
	add.s32 	%r77, %r76, %r8;
	mul.wide.s32 	%rd16, %r77, 8;
	add.s64 	%rd17, %rd1, %rd16;
	ld.global.f64 	%fd14, [%rd17];
	mul.f64 	%fd15, %fd1, %fd14;
	add.s32 	%r78, %r76, %r21;
	mul.wide.s32 	%rd18, %r78, 8;
	add.s64 	%rd19, %rd1, %rd18;
	ld.global.f64 	%fd16, [%rd19];
	sub.f64 	%fd17, %fd16, %fd15;
	st.global.f64 	[%rd19], %fd17;
	mul.wide.u32 	%rd20, %r63, 8;
	add.s64 	%rd21, %rd17, %rd20;
	ld.global.f64 	%fd18, [%rd21];
	mul.f64 	%fd19, %fd1, %fd18;
	add.s64 	%rd22, %rd19, %rd20;
	ld.global.f64 	%fd20, [%rd22];
	sub.f64 	%fd21, %fd20, %fd19;
	st.global.f64 	[%rd22], %fd21;
	add.s64 	%rd23, %rd21, %rd20;
	ld.global.f64 	%fd22, [%rd23];
	mul.f64 	%fd23, %fd1, %fd22;
	add.s64 	%rd24, %rd22, %rd20;
	ld.global.f64 	%fd24, [%rd24];
	sub.f64 	%fd25, %fd24, %fd23;
	st.global.f64 	[%rd24], %fd25;
	add.s64 	%rd25, %rd23, %rd20;
	ld.global.f64 	%fd26, [%rd25];
	mul.f64 	%fd27, %fd1, %fd26;
	add.s64 	%rd26, %rd24, %rd20;
	ld.global.f64 	%fd28, [%rd26];
	sub.f64 	%fd29, %fd28, %fd27;
	st.global.f64 	[%rd26], %fd29;
	add.s64 	%rd27, %rd25, %rd20;
	ld.global.f64 	%fd30, [%rd27];
	mul.f64 	%fd31, %fd1, %fd30;
	add.s64 	%rd28, %rd26, %rd20;
	ld.global.f64 	%fd32, [%rd28];
	sub.f64 	%fd33, %fd32, %fd31;
	st.global.f64 	[%rd28], %fd33;
	add.s64 	%rd29, %rd27, %rd20;
	ld.global.f64 	%fd34, [%rd29];
	mul.f64 	%fd35, %fd1, %fd34;
	add.s64 	%rd30, %rd28, %rd20;
	ld.global.f64 	%fd36, [%rd30];
	sub.f64 	%fd37, %fd36, %fd35;
	st.global.f64 	[%rd30], %fd37;
	add.s64 	%rd31, %rd29, %rd20;
	ld.global.f64 	%fd38, [%rd31];
	mul.f64 	%fd39, %fd1, %fd38;
	add.s64 	%rd32, %rd30, %rd20;
	ld.global.f64 	%fd40, [%rd32];
	sub.f64 	%fd41, %fd40, %fd39;
	st.global.f64 	[%rd32], %fd41;
	add.s64 	%rd33, %rd31, %rd20;
	ld.global.f64 	%fd42, [%rd33];
	mul.f64 	%fd43, %fd1, %fd42;
	add.s64 	%rd34, %rd32, %rd20;
	ld.global.f64 	%fd44, [%rd34];
	sub.f64 	%fd45, %fd44, %fd43;
	st.global.f64 	[%rd34], %fd45;
	add.s32 	%r118, %r118, 8;
	add.s32 	%r117, %r117, 8;
	setp.ne.s32 	%p3, %r117, %r10;
	@%p3 bra 	$L__BB0_5;
$L__BB0_6:
	setp.eq.s32 	%p4, %r9, 0;
	@%p4 bra 	$L__BB0_14;
	setp.lt.u32 	%p5, %r4, 3;
	@%p5 bra 	$L__BB0_9;
	mul.lo.s32 	%r79, %r118, %r63;
	add.s32 	%r80, %r79, %r8;
	mul.wide.s32 	%rd35, %r80, 8;
	add.s64 	%rd36, %rd1, %rd35;
	ld.global.f64 	%fd46, [%rd36];
	mul.f64 	%fd47, %fd1, %fd46;
	add.s32 	%r81, %r79, %r21;
	mul.wide.s32 	%rd37, %r81, 8;
	add.s64 	%rd38, %rd1, %rd37;
	ld.global.f64 	%fd48, [%rd38];
	sub.f64 	%fd49, %fd48, %fd47;
	st.global.f64 	[%rd38], %fd49;
	mul.wide.u32 	%rd39, %r63, 8;
	add.s64 	%rd40, %rd36, %rd39;
	ld.global.f64 	%fd50, [%rd40];
	mul.f64 	%fd51, %fd1, %fd50;
	add.s64 	%rd41, %rd38, %rd39;
	ld.global.f64 	%fd52, [%rd41];
	sub.f64 	%fd53, %fd52, %fd51;
	st.global.f64 	[%rd41], %fd53;
	add.s64 	%rd42, %rd40, %rd39;
	ld.global.f64 	%fd54, [%rd42];
	mul.f64 	%fd55, %fd1, %fd54;
	add.s64 	%rd43, %rd41, %rd39;
	ld.global.f64 	%fd56, [%rd43];
	sub.f64 	%fd57, %fd56, %fd55;
	st.global.f64 	[%rd43], %fd57;
	add.s64 	%rd44, %rd42, %rd39;
	ld.global.f64 	%fd58, [%rd44];
	mul.f64 	%fd59, %fd1, %fd58;
	add.s64 	%rd45, %rd43, %rd39;
	ld.global.f64 	%fd60, [%rd45];
	sub.f64 	%fd61, %fd60, %fd59;
	st.global.f64 	[%rd45], %fd61;
	add.s32 	%r118, %r118, 4;
$L__BB0_9:
	setp.eq.s32 	%p6, %r11, 0;
	@%p6 bra 	$L__BB0_14;
	and.b16  	%rs16, %rs5, 3;
	setp.eq.s16 	%p7, %rs16, 1;
	@%p7 bra 	$L__BB0_12;
	mul.lo.s32 	%r82, %r118, %r63;
	add.s32 	%r83, %r82, %r8;
	mul.wide.s32 	%rd46, %r83, 8;
	add.s64 	%rd47, %rd1, %rd46;
	ld.global.f64 	%fd62, [%rd47];
	mul.f64 	%fd63, %fd1, %fd62;
	add.s32 	%r84, %r82, %r21;
	mul.wide.s32 	%rd48, %r84, 8;
	add.s64 	%rd49, %rd1, %rd48;
	ld.global.f64 	%fd64, [%rd49];
	sub.f64 	%fd65, %fd64, %fd63;
	st.global.f64 	[%rd49], %fd65;
	add.s64 	%rd51, %rd47, %rd50;
	ld.global.f64 	%fd66, [%rd51];
	mul.f64 	%fd67, %fd1, %fd66;
	add.s64 	%rd52, %rd49, %rd50;
	ld.global.f64 	%fd68, [%rd52];
	sub.f64 	%fd69, %fd68, %fd67;
	st.global.f64 	[%rd52], %fd69;
	add.s32 	%r118, %r118, 2;
$L__BB0_12:
	setp.eq.s16 	%p8, %rs6, 0;
	@%p8 bra 	$L__BB0_14;
	mul.lo.s32 	%r85, %r118, %r63;
	add.s32 	%r86, %r85, %r8;
	mul.wide.s32 	%rd53, %r86, 8;
	add.s64 	%rd54, %rd1, %rd53;
	ld.global.f64 	%fd70, [%rd54];
	mul.f64 	%fd71, %fd1, %fd70;
	add.s32 	%r87, %r85, %r21;
	mul.wide.s32 	%rd55, %r87, 8;
	add.s64 	%rd56, %rd1, %rd55;
	ld.global.f64 	%fd72, [%rd56];
	sub.f64 	%fd73, %fd72, %fd71;
	st.global.f64 	[%rd56], %fd73;
$L__BB0_14:
	ld.global.f64 	%fd74, [%rd5];
	mul.f64 	%fd75, %fd1, %fd74;
	mul.wide.s32 	%rd57, %r21, 8;
	add.s64 	%rd58, %rd3, %rd57;
	ld.global.f64 	%fd76, [%rd58];
	sub.f64 	%fd77, %fd76, %fd75;
	st.global.f64 	[%rd58], %fd77;
	add.s32 	%r115, %r115, 1;
	setp.ne.s32 	%p9, %r115, %r63;
	@%p9 bra 	$L__BB0_3;
	setp.eq.s32 	%p10, %r6, %r2;
	add.s16 	%rs22, %rs22, 1;
	add.s16 	%rs21, %rs21, 1;
	mov.u32 	%r114, %r6;
	@%p10 bra 	$L__BB0_16;
	bra.uni 	$L__BB0_2;
$L__BB0_16:
	setp.lt.s32 	%p11, %r63, 1;
	@%p11 bra 	$L__BB0_31;
	add.s32 	%r89, %r63, -2;
	mul.lo.s32 	%r12, %r63, %r89;
	add.s32 	%r90, %r63, -3;
	mul.lo.s32 	%r13, %r63, %r90;
	add.s32 	%r91, %r63, -4;
	mul.lo.s32 	%r14, %r63, %r91;
	add.s32 	%r92, %r63, -5;
	mul.lo.s32 	%r15, %r63, %r92;
	add.s32 	%r93, %r63, -6;
	mul.lo.s32 	%r16, %r63, %r93;
	add.s32 	%r94, %r63, -7;
	mul.lo.s32 	%r17, %r63, %r94;
	add.s32 	%r95, %r63, -8;
	mul.lo.s32 	%r18, %r63, %r95;
	mul.lo.s32 	%r19, %r63, %r2;
	mov.b32 	%r121, 0;
	mov.b16 	%rs23, 0;
	cvt.s64.s32 	%rd6, %r1;
	mov.u16 	%rs24, %rs23;
	mov.u32 	%r122, %r63;
$L__BB0_18:
	mov.u32 	%r33, %r122;
	cvt.s64.s32 	%rd59, %r33;
	add.s64 	%rd7, %rd59, %rd6;
	shl.b64 	%rd60, %rd7, 3;
	add.s64 	%rd61, %rd3, %rd60;
	ld.global.f64 	%fd140, [%rd61+-8];
	add.s64 	%rd8, %rd2, %rd60;
	st.global.f64 	[%rd8+-8], %fd140;
	setp.le.s32 	%p12, %r63, %r33;
	@%p12 bra 	$L__BB0_30;
	add.s32 	%r96, %r121, -1;
	setp.lt.u32 	%p13, %r96, 7;
	mov.u32 	%r133, %r63;
	@%p13 bra 	$L__BB0_22;
	and.b32  	%r97, %r121, -8;
	neg.s32 	%r123, %r97;
	mov.u32 	%r124, %r19;
	mov.u32 	%r125, %r18;
	mov.u32 	%r126, %r17;
	mov.u32 	%r127, %r16;
	mov.u32 	%r128, %r15;
	mov.u32 	%r129, %r14;
	mov.u32 	%r130, %r13;
	mov.u32 	%r131, %r12;
	mov.u32 	%r133, %r63;
$L__BB0_21:
	.pragma "nounroll";
	cvt.s64.s32 	%rd62, %r124;
	add.s64 	%rd63, %rd7, %rd62;
	shl.b64 	%rd64, %rd63, 3;
	add.s64 	%rd65, %rd1, %rd64;
	ld.global.f64 	%fd78, [%rd65+-8];
	cvt.s64.s32 	%rd66, %r133;
	add.s64 	%rd67, %rd66, %rd6;
	shl.b64 	%rd68, %rd67, 3;
	add.s64 	%rd69, %rd2, %rd68;
	ld.global.f64 	%fd79, [%rd69+-8];
	mul.f64 	%fd80, %fd78, %fd79;
	sub.f64 	%fd81, %fd140, %fd80;
	st.global.f64 	[%rd8+-8], %fd81;
	cvt.s64.s32 	%rd70, %r131;
	add.s64 	%rd71, %rd7, %rd70;
	shl.b64 	%rd72, %rd71, 3;
	add.s64 	%rd73, %rd1, %rd72;
	ld.global.f64 	%fd82, [%rd73+-8];
	ld.global.f64 	%fd83, [%rd69+-16];
	mul.f64 	%fd84, %fd82, %fd83;
	sub.f64 	%fd85, %fd81, %fd84;
	st.global.f64 	[%rd8+-8], %fd85;
	cvt.s64.s32 	%rd74, %r130;
	add.s64 	%rd75, %rd7, %rd74;
	shl.b64 	%rd76, %rd75, 3;
	add.s64 	%rd77, %rd1, %rd76;
	ld.global.f64 	%fd86, [%rd77+-8];
	ld.global.f64 	%fd87, [%rd69+-24];
	mul.f64 	%fd88, %fd86, %fd87;
	sub.f64 	%fd89, %fd85, %fd88;
	st.global.f64 	[%rd8+-8], %fd89;
	cvt.s64.s32 	%rd78, %r129;
	add.s64 	%rd79, %rd7, %rd78;
	shl.b64 	%rd80, %rd79, 3;
	add.s64 	%rd81, %rd1, %rd80;
	ld.global.f64 	%fd90, [%rd81+-8];
	ld.global.f64 	%fd91, [%rd69+-32];
	mul.f64 	%fd92, %fd90, %fd91;
	sub.f64 	%fd93, %fd89, %fd92;
	st.global.f64 	[%rd8+-8], %fd93;
	cvt.s64.s32 	%rd82, %r128;
	add.s64 	%rd83, %rd7, %rd82;
	shl.b64 	%rd84, %rd83, 3;
	add.s64 	%rd85, %rd1, %rd84;
	ld.global.f64 	%fd94, [%rd85+-8];
	ld.global.f64 	%fd95, [%rd69+-40];
	mul.f64 	%fd96, %fd94, %fd95;
	sub.f64 	%fd97, %fd93, %fd96;
	st.global.f64 	[%rd8+-8], %fd97;
	cvt.s64.s32 	%rd86, %r127;
	add.s64 	%rd87, %rd7, %rd86;
	shl.b64 	%rd88, %rd87, 3;
	add.s64 	%rd89, %rd1, %rd88;
	ld.global.f64 	%fd98, [%rd89+-8];
	ld.global.f64 	%fd99, [%rd69+-48];
	mul.f64 	%fd100, %fd98, %fd99;
	sub.f64 	%fd101, %fd97, %fd100;
	st.global.f64 	[%rd8+-8], %fd101;
	cvt.s64.s32 	%rd90, %r126;
	add.s64 	%rd91, %rd7, %rd90;
	shl.b64 	%rd92, %rd91, 3;
	add.s64 	%rd93, %rd1, %rd92;
	ld.global.f64 	%fd102, [%rd93+-8];
	ld.global.f64 	%fd103, [%rd69+-56];
	mul.f64 	%fd104, %fd102, %fd103;
	sub.f64 	%fd105, %fd101, %fd104;
	st.global.f64 	[%rd8+-8], %fd105;
	add.s32 	%r133, %r133, -8;
	cvt.s64.s32 	%rd94, %r125;
	add.s64 	%rd95, %rd7, %rd94;
	shl.b64 	%rd96, %rd95, 3;
	add.s64 	%rd97, %rd1, %rd96;
	ld.global.f64 	%fd106, [%rd97+-8];
	ld.global.f64 	%fd107, [%rd69+-64];
	mul.f64 	%fd108, %fd106, %fd107;
	sub.f64 	%fd140, %fd105, %fd108;
	st.global.f64 	[%rd8+-8], %fd140;
	shl.b32 	%r98, %r63, 3;
	sub.s32 	%r131, %r131, %r98;
	sub.s32 	%r130, %r130, %r98;
	sub.s32 	%r129, %r129, %r98;
	sub.s32 	%r128, %r128, %r98;
	sub.s32 	%r127, %r127, %r98;
	sub.s32 	%r126, %r126, %r98;
	sub.s32 	%r125, %r125, %r98;
	sub.s32 	%r124, %r124, %r98;
	add.s32 	%r123, %r123, 8;
	setp.ne.s32 	%p14, %r123, 0;
	@%p14 bra 	$L__BB0_21;
$L__BB0_22:
	and.b32  	%r99, %r121, 7;
	setp.eq.s32 	%p15, %r99, 0;
	@%p15 bra 	$L__BB0_30;
	cvt.u32.u16 	%r100, %rs24;
	and.b32  	%r56, %r100, 7;
	add.s32 	%r101, %r56, -1;
	setp.lt.u32 	%p16, %r101, 3;
	@%p16 bra 	$L__BB0_25;
	add.s32 	%r102, %r133, -1;
	mul.lo.s32 	%r103, %r102, %r63;
	cvt.s64.s32 	%rd98, %r103;
	add.s64 	%rd99, %rd7, %rd98;
	shl.b64 	%rd100, %rd99, 3;
	add.s64 	%rd101, %rd1, %rd100;
	ld.global.f64 	%fd109, [%rd101+-8];
	cvt.s64.s32 	%rd102, %r133;
	add.s64 	%rd103, %rd102, %rd6;
	shl.b64 	%rd104, %rd103, 3;
	add.s64 	%rd105, %rd2, %rd104;
	ld.global.f64 	%fd110, [%rd105+-8];
	mul.f64 	%fd111, %fd109, %fd110;
	sub.f64 	%fd112, %fd140, %fd111;
	st.global.f64 	[%rd8+-8], %fd112;
	sub.s32 	%r104, %r103, %r63;
	cvt.s64.s32 	%rd106, %r104;
	add.s64 	%rd107, %rd7, %rd106;
	shl.b64 	%rd108, %rd107, 3;
	add.s64 	%rd109, %rd1, %rd108;
	ld.global.f64 	%fd113, [%rd109+-8];
	ld.global.f64 	%fd114, [%rd105+-16];
	mul.f64 	%fd115, %fd113, %fd114;
	sub.f64 	%fd116, %fd112, %fd115;
	st.global.f64 	[%rd8+-8], %fd116;
	sub.s32 	%r105, %r104, %r63;
	cvt.s64.s32 	%rd110, %r105;
	add.s64 	%rd111, %rd7, %rd110;
	shl.b64 	%rd112, %rd111, 3;
	add.s64 	%rd113, %rd1, %rd112;
	ld.global.f64 	%fd117, [%rd113+-8];
	ld.global.f64 	%fd118, [%rd105+-24];
	mul.f64 	%fd119, %fd117, %fd118;
	sub.f64 	%fd120, %fd116, %fd119;
	st.global.f64 	[%rd8+-8], %fd120;
	add.s32 	%r133, %r133, -4;
	sub.s32 	%r106, %r105, %r63;
	cvt.s64.s32 	%rd114, %r106;
	add.s64 	%rd115, %rd7, %rd114;
	shl.b64 	%rd116, %rd115, 3;
	add.s64 	%rd117, %rd1, %rd116;
	ld.global.f64 	%fd121, [%rd117+-8];
	ld.global.f64 	%fd122, [%rd105+-32];
	mul.f64 	%fd123, %fd121, %fd122;
	sub.f64 	%fd140, %fd120, %fd123;
	st.global.f64 	[%rd8+-8], %fd140;
$L__BB0_25:
	and.b32  	%r107, %r56, 3;
	setp.eq.s32 	%p17, %r107, 0;
	@%p17 bra 	$L__BB0_30;
	and.b16  	%rs19, %rs23, 3;
	setp.eq.s16 	%p18, %rs19, 1;
	@%p18 bra 	$L__BB0_28;
	add.s32 	%r108, %r133, -1;
	mul.lo.s32 	%r109, %r108, %r63;
	cvt.s64.s32 	%rd118, %r109;
	add.s64 	%rd119, %rd7, %rd118;
	shl.b64 	%rd120, %rd119, 3;
	add.s64 	%rd121, %rd1, %rd120;
	ld.global.f64 	%fd124, [%rd121+-8];
	cvt.s64.s32 	%rd122, %r133;
	add.s64 	%rd123, %rd122, %rd6;
	shl.b64 	%rd124, %rd123, 3;
	add.s64 	%rd125, %rd2, %rd124;
	ld.global.f64 	%fd125, [%rd125+-8];
	mul.f64 	%fd126, %fd124, %fd125;
	sub.f64 	%fd127, %fd140, %fd126;
	st.global.f64 	[%rd8+-8], %fd127;
	add.s32 	%r133, %r133, -2;
	sub.s32 	%r110, %r109, %r63;
	cvt.s64.s32 	%rd126, %r110;
	add.s64 	%rd127, %rd7, %rd126;
	shl.b64 	%rd128, %rd127, 3;
	add.s64 	%rd129, %rd1, %rd128;
	ld.global.f64 	%fd128, [%rd129+-8];
	ld.global.f64 	%fd129, [%rd125+-16];
	mul.f64 	%fd130, %fd128, %fd129;
	sub.f64 	%fd140, %fd127, %fd130;
	st.global.f64 	[%rd8+-8], %fd140;
$L__BB0_28:
	and.b16  	%rs20, %rs23, 1;
	setp.eq.b16 	%p19, %rs20, 1;
	not.pred 	%p20, %p19;
	@%p20 bra 	$L__BB0_30;
	add.s32 	%r111, %r133, -1;
	mul.lo.s32 	%r112, %r111, %r63;
	cvt.s64.s32 	%rd130, %r112;
	add.s64 	%rd131, %rd7, %rd130;
	shl.b64 	%rd132, %rd131, 3;
	add.s64 	%rd133, %rd1, %rd132;
	ld.global.f64 	%fd131, [%rd133+-8];
	cvt.s64.s32 	%rd134, %r133;
	add.s64 	%rd135, %rd134, %rd6;
	shl.b64 	%rd136, %rd135, 3;
	add.s64 	%rd137, %rd2, %rd136;
	ld.global.f64 	%fd132, [%rd137+-8];
	mul.f64 	%fd133, %fd131, %fd132;
	sub.f64 	%fd140, %fd140, %fd133;
	st.global.f64 	[%rd8+-8], %fd140;
$L__BB0_30:
	add.s32 	%r122, %r33, -1;
	mul.lo.s32 	%r113, %r122, %r63;
	cvt.s64.s32 	%rd138, %r113;
	add.s64 	%rd139, %rd7, %rd138;
	shl.b64 	%rd140, %rd139, 3;
	add.s64 	%rd141, %rd1, %rd140;
	ld.global.f64 	%fd134, [%rd141+-8];
	div.rn.f64 	%fd135, %fd140, %fd134;
	st.global.f64 	[%rd8+-8], %fd135;
	setp.gt.u32 	%p21, %r33, 1;
	add.s32 	%r121, %r121, 1;
	add.s16 	%rs24, %rs24, 1;
	add.s16 	%rs23, %rs23, 1;
	@%p21 bra 	$L__BB0_18;
$L__BB0_31:
	ret;

}


// ===== COMPILED SASS (sm_100) =====

	.target	sm_100

	.elftype	@"ET_EXEC"


//--------------------- .note.nv.tkinfo           --------------------------
	.section	.note.nv.tkinfo,"",@"SHT_NOTE"
	.sectionflags	@"SHF_NOTE_NV_TKINFO"
	.tkinfo
        /*0018*/ 	.word	0x00000002
        /*0030*/ 	.string	""
        /*0030*/ 	.string	"ptxas"
        /*0030*/ 	.string	"Cuda compilation tools, release 13.0, V13.0.88"
        /*0030*/ 	.string	"Build cuda_13.0.r13.0/compiler.36424714_0"
        /*0030*/ 	.string	"-arch sm_100 -m 64 "



//--------------------- .note.nv.cuinfo           --------------------------
	.section	.note.nv.cuinfo,"",@"SHT_NOTE"
	.sectionflags	@"SHF_NOTE_NV_CUINFO"
        /*0018*/ 	.short	0x0002
        /*001a*/ 	.short	0x0064
        /*001c*/ 	.short	0x0082
	.zero		2


//--------------------- .nv.info                  --------------------------
	.section	.nv.info,"",@"SHT_CUDA_INFO"
	.align	4


	//----- nvinfo : EIATTR_REGCOUNT
	.align		4
        /*0000*/ 	.byte	0x04, 0x2f
        /*0002*/ 	.short	(.L_1 - .L_0)
	.align		4
.L_0:
        /*0004*/ 	.word	index@(_Z17ParallelGaussElimiiPdS_S_)
        /*0008*/ 	.word	0x00000028


	//----- nvinfo : EIATTR_FRAME_SIZE
	.align		4
.L_1:
        /*000c*/ 	.byte	0x04, 0x11
        /*000e*/ 	.short	(.L_3 - .L_2)
	.align		4
.L_2:
        /*0010*/ 	.word	index@($__internal_0_$__cuda_sm20_div_rn_f64_full)
        /*0014*/ 	.word	0x00000000


	//----- nvinfo : EIATTR_FRAME_SIZE
	.align		4
.L_3:
        /*0018*/ 	.byte	0x04, 0x11
        /*001a*/ 	.short	(.L_5 - .L_4)
	.align		4
.L_4:
        /*001c*/ 	.word	index@(_Z17ParallelGaussElimiiPdS_S_)
        /*0020*/ 	.word	0x00000000


	//----- nvinfo : EIATTR_MIN_STACK_SIZE
	.align		4
.L_5:
        /*0024*/ 	.byte	0x04, 0x12
        /*0026*/ 	.short	(.L_7 - .L_6)
	.align		4
.L_6:
        /*0028*/ 	.word	index@(_Z17ParallelGaussElimiiPdS_S_)
        /*002c*/ 	.word	0x00000000
.L_7:


//--------------------- .nv.compat                --------------------------
	.section	.nv.compat,"",@"SHT_CUDA_COMPAT_INFO"
	.align	4
        /*0000*/ 	.byte	0x02, 0x09, 0x00, 0x00, 0x02, 0x02, 0x01, 0x00, 0x02, 0x05, 0x05, 0x00, 0x03, 0x07, 0x01, 0x01
        /*0010*/ 	.byte	0x02, 0x03, 0x00, 0x00, 0x02, 0x06, 0x01, 0x00, 0x04, 0x0b, 0x08, 0x00, 0x01, 0x00, 0x00, 0x00
        /*0020*/ 	.byte	0x00, 0x00, 0x00, 0x00


//--------------------- .nv.info._Z17ParallelGaussElimiiPdS_S_ --------------------------
	.section	.nv.info._Z17ParallelGaussElimiiPdS_S_,"",@"SHT_CUDA_INFO"
	.sectionflags	@""
	.align	4


	//----- nvinfo : EIATTR_CUDA_API_VERSION
	.align		4
        /*0000*/ 	.byte	0x04, 0x37
        /*0002*/ 	.short	(.L_9 - .L_8)
.L_8:
        /*0004*/ 	.word	0x00000082


	//----- nvinfo : EIATTR_KPARAM_INFO
	.align		4
.L_9:
        /*0008*/ 	.byte	0x04, 0x17
        /*000a*/ 	.short	(.L_11 - .L_10)
.L_10:
        /*000c*/ 	.word	0x00000000
        /*0010*/ 	.short	0x0004
        /*0012*/ 	.short	0x0018
        /*0014*/ 	.byte	0x00, 0xf5, 0x21, 0x00


	//----- nvinfo : EIATTR_KPARAM_INFO
	.align		4
.L_11:
        /*0018*/ 	.byte	0x04, 0x17
        /*001a*/ 	.short	(.L_13 - .L_12)
.L_12:
        /*001c*/ 	.word	0x00000000
        /*0020*/ 	.short	0x0003
        /*0022*/ 	.short	0x0010
        /*0024*/ 	.byte	0x00, 0xf5, 0x21, 0x00


	//----- nvinfo : EIATTR_KPARAM_INFO
	.align		4
.L_13:
        /*0028*/ 	.byte	0x04, 0x17
        /*002a*/ 	.short	(.L_15 - .L_14)
.L_14:
        /*002c*/ 	.word	0x00000000
        /*0030*/ 	.short	0x0002
        /*0032*/ 	.short	0x0008
        /*0034*/ 	.byte	0x00, 0xf5, 0x21, 0x00


	//----- nvinfo : EIATTR_KPARAM_INFO
	.align		4
.L_15:
        /*0038*/ 	.byte	0x04, 0x17
        /*003a*/ 	.short	(.L_17 - .L_16)
.L_16:
        /*003c*/ 	.word	0x00000000
        /*0040*/ 	.short	0x0001
        /*0042*/ 	.short	0x0004
        /*0044*/ 	.byte	0x00, 0xf0, 0x11, 0x00


	//----- nvinfo : EIATTR_KPARAM_INFO
	.align		4
.L_17:
        /*0048*/ 	.byte	0x04, 0x17
        /*004a*/ 	.short	(.L_19 - .L_18)
.L_18:
        /*004c*/ 	.word	0x00000000
        /*0050*/ 	.short	0x0000
        /*0052*/ 	.short	0x0000
        /*0054*/ 	.byte	0x00, 0xf0, 0x11, 0x00


	//----- nvinfo : EIATTR_SPARSE_MMA_MASK
	.align		4
.L_19:
        /*0058*/ 	.byte	0x03, 0x50
        /*005a*/ 	.short	0x0000


	//----- nvinfo : EIATTR_MAXREG_COUNT
	.align		4
        /*005c*/ 	.byte	0x03, 0x1b
        /*005e*/ 	.short	0x00ff


	//----- nvinfo : EIATTR_MERCURY_ISA_VERSION
	.align		4
        /*0060*/ 	.byte	0x03, 0x5f
        /*0062*/ 	.short	0x0101


	//----- nvinfo : EIATTR_VRC_CTA_INIT_COUNT
	.align		4
        /*0064*/ 	.byte	0x02, 0x4a
	.zero		1
	.zero		1


	//----- nvinfo : EIATTR_EXIT_INSTR_OFFSETS
	.align		4
        /*0068*/ 	.byte	0x04, 0x1c
        /*006a*/ 	.short	(.L_21 - .L_20)


	//   ....[0]....
.L_20:
        /*006c*/ 	.word	0x00000cd0


	//   ....[1]....
        /*0070*/ 	.word	0x00001ef0


	//----- nvinfo : EIATTR_CRS_STACK_SIZE
	.align		4
.L_21:
        /*0074*/ 	.byte	0x04, 0x1e
        /*0076*/ 	.short	(.L_23 - .L_22)
.L_22:
        /*0078*/ 	.word	0x00000000


	//----- nvinfo : EIATTR_CBANK_PARAM_SIZE
	.align		4
.L_23:
        /*007c*/ 	.byte	0x03, 0x19
        /*007e*/ 	.short	0x0020


	//----- nvinfo : EIATTR_PARAM_CBANK
	.align		4
        /*0080*/ 	.byte	0x04, 0x0a
        /*0082*/ 	.short	(.L_25 - .L_24)
	.align		4
.L_24:
        /*0084*/ 	.word	index@(.nv.constant0._Z17ParallelGaussElimiiPdS_S_)
        /*0088*/ 	.short	0x0380
        /*008a*/ 	.short	0x0020


	//----- nvinfo : EIATTR_SW_WAR
	.align		4
.L_25:
        /*008c*/ 	.byte	0x04, 0x36
        /*008e*/ 	.short	(.L_27 - .L_26)
.L_26:
        /*0090*/ 	.word	0x00000008
.L_27:


//--------------------- .nv.callgraph             --------------------------
	.section	.nv.callgraph,"",@"SHT_CUDA_CALLGRAPH"
	.align	4
	.sectionentsize	8
	.align		4
        /*0000*/ 	.word	0x00000000
	.align		4
        /*0004*/ 	.word	0xffffffff
	.align		4
        /*0008*/ 	.word	0x00000000
	.align		4
        /*000c*/ 	.word	0xfffffffe
	.align		4
        /*0010*/ 	.word	0x00000000
	.align		4
        /*0014*/ 	.word	0xfffffffd
	.align		4
        /*0018*/ 	.word	0x00000000
	.align		4
        /*001c*/ 	.word	0xfffffffc


//--------------------- .text._Z17ParallelGaussElimiiPdS_S_ --------------------------
	.section	.text._Z17ParallelGaussElimiiPdS_S_,"ax",@progbits
	.align	128
        .global         _Z17ParallelGaussElimiiPdS_S_
        .type           _Z17ParallelGaussElimiiPdS_S_,@function
        .size           _Z17ParallelGaussElimiiPdS_S_,(.L_x_23 - _Z17ParallelGaussElimiiPdS_S_)
        .other          _Z17ParallelGaussElimiiPdS_S_,@"STO_CUDA_ENTRY STV_DEFAULT"
_Z17ParallelGaussElimiiPdS_S_:
.text._Z17ParallelGaussElimiiPdS_S_:
[----:B------:R-:W-:Y:S01]  /*0000*/  LDC R1, c[0x0][0x37c] ;  /* 0x0000df00ff017b82 */ /* 0x000fe20000000800 */
[----:B------:R-:W0:Y:S01]  /*0010*/  S2R R0, SR_CTAID.X ;  /* 0x0000000000007919 */ /* 0x000e220000002500 */
[----:B------:R-:W1:Y:S01]  /*0020*/  LDCU UR15, c[0x0][0x384] ;  /* 0x00007080ff0f77ac */ /* 0x000e620008000800 */
[----:B------:R-:W0:Y:S01]  /*0030*/  S2R R3, SR_TID.X ;  /* 0x0000000000037919 */ /* 0x000e220000002100 */
[----:B------:R-:W0:Y:S01]  /*0040*/  LDCU UR4, c[0x0][0x360] ;  /* 0x00006c00ff0477ac */ /* 0x000e220008000800 */
[----:B------:R-:W2:Y:S01]  /*0050*/  LDCU.64 UR26, c[0x0][0x358] ;  /* 0x00006b00ff1a77ac */ /* 0x000ea20008000a00 */
[----:B-1----:R-:W-:Y:S02]  /*0060*/  UISETP.GE.AND UP0, UPT, UR15, 0x2, UPT ;  /* 0x000000020f00788c */ /* 0x002fe4000bf06270 */
[----:B------:R-:W-:Y:S01]  /*0070*/  UIADD3 UR14, UPT, UPT, UR15, -0x1, URZ ;  /* 0xffffffff0f0e7890 */ /* 0x000fe2000fffe0ff */
[----:B0-----:R-:W-:-:S04]  /*0080*/  IMAD R0, R0, UR4, R3 ;  /* 0x0000000400007c24 */ /* 0x001fc8000f8e0203 */
[----:B------:R-:W-:-:S04]  /*0090*/  IMAD R0, R0, UR15, RZ ;  /* 0x0000000f00007c24 */ /* 0x000fc8000f8e02ff */
[----:B------:R-:W-:Y:S01]  /*00a0*/  IMAD R29, R0, UR15, RZ ;  /* 0x0000000f001d7c24 */ /* 0x000fe2000f8e02ff */
[----:B--2---:R-:W-:Y:S06]  /*00b0*/  BRA.U !UP0, `(.L_x_0) ;  /* 0x0000000908fc7547 */ /* 0x004fec000b800000 */
[----:B------:R-:W-:Y:S01]  /*00c0*/  PRMT R28, RZ, 0x7610, R28 ;  /* 0x00007610ff1c7816 */ /* 0x000fe2000000001c */
[----:B------:R-:W0:Y:S01]  /*00d0*/  LDCU.U16 UR8, c[0x0][0x384] ;  /* 0x00007080ff0877ac */ /* 0x000e220008000400 */
[----:B------:R-:W-:Y:S01]  /*00e0*/  PRMT R9, RZ, 0x7610, R9 ;  /* 0x00007610ff097816 */ /* 0x000fe20000000009 */
[----:B------:R-:W-:-:S06]  /*00f0*/  UMOV UR4, URZ ;  /* 0x000000ff00047c82 */ /* 0x000fcc0008000000 */
.L_x_8:
[----:B------:R-:W1:Y:S01]  /*0100*/  LDC R15, c[0x0][0x384] ;  /* 0x0000e100ff0f7b82 */ /* 0x000e620000000800 */
[----:B------:R-:W-:Y:S01]  /*0110*/  IMAD.MOV R7, RZ, RZ, -R9 ;  /* 0x000000ffff077224 */ /* 0x000fe200078e0a09 */
[----:B------:R-:W-:Y:S02]  /*0120*/  UIADD3 UR7, UPT, UPT, UR4, 0x1, URZ ;  /* 0x0000000104077890 */ /* 0x000fe4000fffe0ff */
[----:B------:R-:W-:Y:S01]  /*0130*/  VIADD R8, R29, UR4 ;  /* 0x000000041d087c36 */ /* 0x000fe20008000000 */
[----:B------:R-:W-:Y:S01]  /*0140*/  UIADD3 UR9, UPT, UPT, UR14, -UR4, URZ ;  /* 0x800000040e097290 */ /* 0x000fe2000fffe0ff */
[----:B------:R-:W-:Y:S01]  /*0150*/  IMAD.MOV R5, RZ, RZ, -R28 ;  /* 0x000000ffff057224 */ /* 0x000fe200078e0a1c */
[----:B------:R-:W-:Y:S01]  /*0160*/  PRMT R7, R7, 0x7710, RZ ;  /* 0x0000771007077816 */ /* 0x000fe200000000ff */
[----:B------:R-:W2:Y:S01]  /*0170*/  LDC.64 R10, c[0x0][0x388] ;  /* 0x0000e200ff0a7b82 */ /* 0x000ea20000000a00 */
[----:B------:R-:W-:Y:S02]  /*0180*/  UMOV UR6, UR7 ;  /* 0x0000000700067c82 */ /* 0x000fe40008000000 */
[----:B------:R-:W-:Y:S01]  /*0190*/  PRMT R5, R5, 0x7710, RZ ;  /* 0x0000771005057816 */ /* 0x000fe200000000ff */
[----:B0-----:R-:W-:-:S04]  /*01a0*/  VIADD R7, R7, UR8 ;  /* 0x0000000807077c36 */ /* 0x001fc80008000000 */
[----:B------:R-:W-:Y:S01]  /*01b0*/  VIADD R5, R5, UR8 ;  /* 0x0000000805057c36 */ /* 0x000fe20008000000 */
[----:B------:R-:W0:Y:S01]  /*01c0*/  LDC.64 R12, c[0x0][0x390] ;  /* 0x0000e400ff0c7b82 */ /* 0x000e220000000a00 */
[----:B------:R-:W-:Y:S01]  /*01d0*/  LOP3.LUT R7, R7, 0xffff, RZ, 0xc0, !PT ;  /* 0x0000ffff07077812 */ /* 0x000fe200078ec0ff */
[C---:B-1----:R-:W-:Y:S02]  /*01e0*/  IMAD R3, R15.reuse, UR4, R8 ;  /* 0x000000040f037c24 */ /* 0x042fe4000f8e0208 */
[----:B------:R-:W-:-:S05]  /*01f0*/  VIADD R6, R15, -UR4 ;  /* 0x800000040f067c36 */ /* 0x000fca0008000000 */
[----:B------:R-:W-:Y:S01]  /*0200*/  LOP3.LUT R4, R6, 0xfffffff8, RZ, 0xc0, !PT ;  /* 0xfffffff806047812 */ /* 0x000fe200078ec0ff */
[----:B--2---:R-:W-:Y:S01]  /*0210*/  IMAD.WIDE R10, R3, 0x8, R10 ;  /* 0x00000008030a7825 */ /* 0x004fe200078e020a */
[----:B------:R-:W-:-:S05]  /*0220*/  LOP3.LUT R3, R7, 0x7, RZ, 0xc0, !PT ;  /* 0x0000000707037812 */ /* 0x000fca00078ec0ff */
[----:B------:R-:W-:Y:S02]  /*0230*/  VIADD R3, R3, 0xffffffff ;  /* 0xffffffff03037836 */ /* 0x000fe40000000000 */
[----:B0-----:R-:W-:-:S07]  /*0240*/  IMAD.WIDE R12, R8, 0x8, R12 ;  /* 0x00000008080c7825 */ /* 0x001fce00078e020c */
.L_x_7:
[----:B0-----:R-:W2:Y:S01]  /*0250*/  LDG.E.64 R16, desc[UR26][R10.64] ;  /* 0x0000001a0a107981 */ /* 0x001ea2000c1e1b00 */
[----:B------:R-:W0:Y:S01]  /*0260*/  LDC R15, c[0x0][0x384] ;  /* 0x0000e100ff0f7b82 */ /* 0x000e220000000800 */
[----:B------:R-:W-:-:S07]  /*0270*/  VIADD R2, R29, UR6 ;  /* 0x000000061d027c36 */ /* 0x000fce0008000000 */
[----:B------:R-:W1:Y:S01]  /*0280*/  LDC.64 R18, c[0x0][0x388] ;  /* 0x0000e200ff127b82 */ /* 0x000e620000000a00 */
[----:B0-----:R-:W-:-:S04]  /*0290*/  IMAD R15, R15, UR4, R2 ;  /* 0x000000040f0f7c24 */ /* 0x001fc8000f8e0202 */
[----:B-1----:R-:W-:-:S06]  /*02a0*/  IMAD.WIDE R18, R15, 0x8, R18 ;  /* 0x000000080f127825 */ /* 0x002fcc00078e0212 */
[----:B------:R-:W3:Y:S01]  /*02b0*/  LDG.E.64 R18, desc[UR26][R18.64] ;  /* 0x0000001a12127981 */ /* 0x000ee2000c1e1b00 */
[----:B------:R-:W-:Y:S01]  /*02c0*/  IMAD.MOV.U32 R14, RZ, RZ, 0x1 ;  /* 0x00000001ff0e7424 */ /* 0x000fe200078e00ff */
[----:B------:R-:W-:Y:S01]  /*02d0*/  UISETP.GE.U32.AND UP0, UPT, UR9, 0x7, UPT ;  /* 0x000000070900788c */ /* 0x000fe2000bf06070 */
[----:B------:R-:W-:Y:S01]  /*02e0*/  BSSY.RECONVERGENT B0, `(.L_x_1) ;  /* 0x0000010000007945 */ /* 0x000fe20003800200 */
[----:B--2---:R-:W0:Y:S03]  /*02f0*/  MUFU.RCP64H R15, R17 ;  /* 0x00000011000f7308 */ /* 0x004e260000001800 */
[----:B0-----:R-:W-:-:S08]  /*0300*/  DFMA R20, -R16, R14, 1 ;  /* 0x3ff000001014742b */ /* 0x001fd0000000010e */
[----:B------:R-:W-:-:S08]  /*0310*/  DFMA R20, R20, R20, R20 ;  /* 0x000000141414722b */ /* 0x000fd00000000014 */
[----:B------:R-:W-:Y:S01]  /*0320*/  DFMA R20, R14, R20, R14 ;  /* 0x000000140e14722b */ /* 0x000fe2000000000e */
[----:B---3--:R-:W-:-:S07]  /*0330*/  FSETP.GEU.AND P1, PT, |R19|, 6.5827683646048100446e-37, PT ;  /* 0x036000001300780b */ /* 0x008fce0003f2e200 */
[----:B------:R-:W-:-:S08]  /*0340*/  DFMA R14, -R16, R20, 1 ;  /* 0x3ff00000100e742b */ /* 0x000fd00000000114 */
[----:B------:R-:W-:-:S08]  /*0350*/  DFMA R14, R20, R14, R20 ;  /* 0x0000000e140e722b */ /* 0x000fd00000000014 */
[----:B------:R-:W-:-:S08]  /*0360*/  DMUL R20, R18, R14 ;  /* 0x0000000e12147228 */ /* 0x000fd00000000000 */
[----:B------:R-:W-:-:S08]  /*0370*/  DFMA R22, -R16, R20, R18 ;  /* 0x000000141016722b */ /* 0x000fd00000000112 */
[----:B------:R-:W-:-:S10]  /*0380*/  DFMA R14, R14, R22, R20 ;  /* 0x000000160e0e722b */ /* 0x000fd40000000014 */
[----:B------:R-:W-:-:S05]  /*0390*/  FFMA R0, RZ, R17, R15 ;  /* 0x00000011ff007223 */ /* 0x000fca000000000f */
[----:B------:R-:W-:-:S13]  /*03a0*/  FSETP.GT.AND P0, PT, |R0|, 1.469367938527859385e-39, PT ;  /* 0x001000000000780b */ /* 0x000fda0003f04200 */
[----:B------:R-:W-:Y:S05]  /*03b0*/  @P0 BRA P1, `(.L_x_2) ;  /* 0x0000000000080947 */ /* 0x000fea0000800000 */
[----:B------:R-:W-:-:S07]  /*03c0*/  MOV R30, 0x3e0 ;  /* 0x000003e0001e7802 */ /* 0x000fce0000000f00 */
[----:B------:R-:W-:Y:S05]  /*03d0*/  CALL.REL.NOINC `($__internal_0_$__cuda_sm20_div_rn_f64_full) ;  /* 0x0000001800c87944 */ /* 0x000fea0003c00000 */
.L_x_2:
[----:B------:R-:W-:Y:S05]  /*03e0*/  BSYNC.RECONVERGENT B0 ;  /* 0x0000000000007941 */ /* 0x000fea0003800200 */
.L_x_1:
[----:B------:R-:W-:Y:S01]  /*03f0*/  LOP3.LUT P1, RZ, R6, 0x7, RZ, 0xc0, !PT ;  /* 0x0000000706ff7812 */ /* 0x000fe2000782c0ff */
[----:B------:R-:W-:Y:S01]  /*0400*/  IMAD.U32 R17, RZ, RZ, UR4 ;  /* 0x00000004ff117e24 */ /* 0x000fe2000f8e00ff */
[----:B------:R-:W-:Y:S11]  /*0410*/  BRA.U !UP0, `(.L_x_3) ;  /* 0x0000000108e87547 */ /* 0x000ff6000b800000 */
[----:B------:R-:W-:Y:S01]  /*0420*/  IMAD.U32 R17, RZ, RZ, UR4 ;  /* 0x00000004ff117e24 */ /* 0x000fe2000f8e00ff */
[----:B------:R-:W-:-:S06]  /*0430*/  UMOV UR5, URZ ;  /* 0x000000ff00057c82 */ /* 0x000fcc0008000000 */
.L_x_4:
[----:B0-----:R-:W0:Y:S08]  /*0440*/  LDC R35, c[0x0][0x384] ;  /* 0x0000e100ff237b82 */ /* 0x001e300000000800 */
[----:B------:R-:W1:Y:S01]  /*0450*/  LDC.64 R30, c[0x0][0x388] ;  /* 0x0000e200ff1e7b82 */ /* 0x000e620000000a00 */
[CC--:B0-----:R-:W-:Y:S02]  /*0460*/  IMAD R27, R17.reuse, R35.reuse, R8 ;  /* 0x00000023111b7224 */ /* 0x0c1fe400078e0208 */
[----:B------:R-:W-:-:S02]  /*0470*/  IMAD R19, R17, R35, R2 ;  /* 0x0000002311137224 */ /* 0x000fc400078e0202 */
[----:B-1----:R-:W-:-:S04]  /*0480*/  IMAD.WIDE R26, R27, 0x8, R30 ;  /* 0x000000081b1a7825 */ /* 0x002fc800078e021e */
[----:B------:R-:W-:Y:S02]  /*0490*/  IMAD.WIDE R30, R19, 0x8, R30 ;  /* 0x00000008131e7825 */ /* 0x000fe400078e021e */
[----:B------:R-:W2:Y:S04]  /*04a0*/  LDG.E.64 R18, desc[UR26][R26.64] ;  /* 0x0000001a1a127981 */ /* 0x000ea8000c1e1b00 */
[----:B------:R-:W2:Y:S01]  /*04b0*/  LDG.E.64 R24, desc[UR26][R30.64] ;  /* 0x0000001a1e187981 */ /* 0x000ea2000c1e1b00 */
[----:B------:R-:W-:-:S04]  /*04c0*/  IMAD.WIDE.U32 R22, R35, 0x8, R26 ;  /* 0x0000000823167825 */ /* 0x000fc800078e001a */
[----:B------:R-:W-:Y:S01]  /*04d0*/  IMAD.WIDE.U32 R32, R35, 0x8, R30 ;  /* 0x0000000823207825 */ /* 0x000fe200078e001e */
[----:B--2---:R-:W-:-:S07]  /*04e0*/  DFMA R24, R18, -R14, R24 ;  /* 0x8000000e1218722b */ /* 0x004fce0000000018 */
[----:B------:R0:W-:Y:S04]  /*04f0*/  STG.E.64 desc[UR26][R30.64], R24 ;  /* 0x000000181e007986 */ /* 0x0001e8000c101b1a */
[----:B------:R-:W2:Y:S04]  /*0500*/  LDG.E.64 R18, desc[UR26][R22.64] ;  /* 0x0000001a16127981 */ /* 0x000ea8000c1e1b00 */
[----:B------:R-:W2:Y:S01]  /*0510*/  LDG.E.64 R20, desc[UR26][R32.64] ;  /* 0x0000001a20147981 */ /* 0x000ea2000c1e1b00 */
[----:B------:R-:W-:-:S04]  /*0520*/  IMAD.WIDE.U32 R36, R35, 0x8, R22 ;  /* 0x0000000823247825 */ /* 0x000fc800078e0016 */
[----:B0-----:R-:W-:Y:S01]  /*0530*/  IMAD.WIDE.U32 R30, R35, 0x8, R32 ;  /* 0x00000008231e7825 */ /* 0x001fe200078e0020 */
        /* <DEDUP_REMOVED lines=16> */
[----:B------:R-:W-:Y:S01]  /*0640*/  IMAD.WIDE.U32 R26, R35, 0x8, R32 ;  /* 0x00000008231a7825 */ /* 0x000fe200078e0020 */
[----:B--2---:R-:W-:-:S03]  /*0650*/  DFMA R36, R18, -R14, R36 ;  /* 0x8000000e1224722b */ /* 0x004fc60000000024 */
[----:B------:R-:W-:-:S04]  /*0660*/  IMAD.WIDE.U32 R18, R35, 0x8, R30 ;  /* 0x0000000823127825 */ /* 0x000fc800078e001e */
[----:B------:R1:W-:Y:S04]  /*0670*/  STG.E.64 desc[UR26][R30.64], R36 ;  /* 0x000000241e007986 */ /* 0x0003e8000c101b1a */
[----:B------:R-:W2:Y:S04]  /*0680*/  LDG.E.64 R20, desc[UR26][R26.64] ;  /* 0x0000001a1a147981 */ /* 0x000ea8000c1e1b00 */
[----:B0-----:R-:W2:Y:S01]  /*0690*/  LDG.E.64 R22, desc[UR26][R18.64] ;  /* 0x0000001a12167981 */ /* 0x001ea2000c1e1b00 */
[----:B------:R-:W-:Y:S01]  /*06a0*/  IMAD.WIDE.U32 R24, R35, 0x8, R26 ;  /* 0x0000000823187825 */ /* 0x000fe200078e001a */
[----:B--2---:R-:W-:-:S03]  /*06b0*/  DFMA R20, R20, -R14, R22 ;  /* 0x8000000e1414722b */ /* 0x004fc60000000016 */
[----:B------:R-:W-:-:S04]  /*06c0*/  IMAD.WIDE.U32 R22, R35, 0x8, R18 ;  /* 0x0000000823167825 */ /* 0x000fc800078e0012 */
[----:B------:R0:W-:Y:S04]  /*06d0*/  STG.E.64 desc[UR26][R18.64], R20 ;  /* 0x0000001412007986 */ /* 0x0001e8000c101b1a */
[----:B-1----:R1:W2:Y:S04]  /*06e0*/  LDG.E.64 R30, desc[UR26][R24.64] ;  /* 0x0000001a181e7981 */ /* 0x0022a8000c1e1b00 */
[----:B------:R-:W2:Y:S01]  /*06f0*/  LDG.E.64 R32, desc[UR26][R22.64] ;  /* 0x0000001a16207981 */ /* 0x000ea2000c1e1b00 */
[----:B-1----:R-:W-:Y:S01]  /*0700*/  IMAD.WIDE.U32 R24, R35, 0x8, R24 ;  /* 0x0000000823187825 */ /* 0x002fe200078e0018 */
[----:B--2---:R-:W-:-:S03]  /*0710*/  DFMA R32, R30, -R14, R32 ;  /* 0x8000000e1e20722b */ /* 0x004fc60000000020 */
[----:B------:R-:W-:-:S04]  /*0720*/  IMAD.WIDE.U32 R30, R35, 0x8, R22 ;  /* 0x00000008231e7825 */ /* 0x000fc800078e0016 */
[----:B------:R0:W-:Y:S04]  /*0730*/  STG.E.64 desc[UR26][R22.64], R32 ;  /* 0x0000002016007986 */ /* 0x0001e8000c101b1a */
[----:B------:R-:W2:Y:S04]  /*0740*/  LDG.E.64 R26, desc[UR26][R24.64] ;  /* 0x0000001a181a7981 */ /* 0x000ea8000c1e1b00 */
[----:B------:R-:W2:Y:S01]  /*0750*/  LDG.E.64 R34, desc[UR26][R30.64] ;  /* 0x0000001a1e227981 */ /* 0x000ea2000c1e1b00 */
[----:B------:R-:W-:Y:S01]  /*0760*/  UIADD3 UR5, UPT, UPT, UR5, 0x8, URZ ;  /* 0x0000000805057890 */ /* 0x000fe2000fffe0ff */
[----:B------:R-:W-:-:S05]  /*0770*/  VIADD R17, R17, 0x8 ;  /* 0x0000000811117836 */ /* 0x000fca0000000000 */
[----:B------:R-:W-:Y:S01]  /*0780*/  ISETP.NE.AND P0, PT, R4, UR5, PT ;  /* 0x0000000504007c0c */ /* 0x000fe2000bf05270 */
[----:B--2---:R-:W-:-:S07]  /*0790*/  DFMA R26, R26, -R14, R34 ;  /* 0x8000000e1a1a722b */ /* 0x004fce0000000022 */
[----:B------:R0:W-:Y:S05]  /*07a0*/  STG.E.64 desc[UR26][R30.64], R26 ;  /* 0x0000001a1e007986 */ /* 0x0001ea000c101b1a */
[----:B------:R-:W-:Y:S05]  /*07b0*/  @P0 BRA `(.L_x_4) ;  /* 0xfffffffc00200947 */ /* 0x000fea000383ffff */
.L_x_3:
[----:B------:R-:W-:Y:S05]  /*07c0*/  @!P1 BRA `(.L_x_5) ;  /* 0x0000000000fc9947 */ /* 0x000fea0003800000 */
[----:B------:R-:W-:Y:S02]  /*07d0*/  ISETP.GE.U32.AND P0, PT, R3, 0x3, PT ;  /* 0x000000030300780c */ /* 0x000fe40003f06070 */
[----:B------:R-:W-:-:S11]  /*07e0*/  LOP3.LUT P1, RZ, R7, 0x3, RZ, 0xc0, !PT ;  /* 0x0000000307ff7812 */ /* 0x000fd6000782c0ff */
[----:B------:R-:W-:Y:S05]  /*07f0*/  @!P0 BRA `(.L_x_6) ;  /* 0x0000000000748947 */ /* 0x000fea0003800000 */
[----:B------:R-:W1:Y:S08]  /*0800*/  LDC R35, c[0x0][0x384] ;  /* 0x0000e100ff237b82 */ /* 0x000e700000000800 */
[----:B0-----:R-:W0:Y:S01]  /*0810*/  LDC.64 R30, c[0x0][0x388] ;  /* 0x0000e200ff1e7b82 */ /* 0x001e220000000a00 */
[CC--:B-1----:R-:W-:Y:S02]  /*0820*/  IMAD R33, R17.reuse, R35.reuse, R8 ;  /* 0x0000002311217224 */ /* 0x0c2fe400078e0208 */
[----:B------:R-:W-:-:S02]  /*0830*/  IMAD R19, R17, R35, R2 ;  /* 0x0000002311137224 */ /* 0x000fc400078e0202 */
[----:B0-----:R-:W-:-:S04]  /*0840*/  IMAD.WIDE R32, R33, 0x8, R30 ;  /* 0x0000000821207825 */ /* 0x001fc800078e021e */
[----:B------:R-:W-:Y:S02]  /*0850*/  IMAD.WIDE R30, R19, 0x8, R30 ;  /* 0x00000008131e7825 */ /* 0x000fe400078e021e */
[----:B------:R-:W2:Y:S04]  /*0860*/  LDG.E.64 R18, desc[UR26][R32.64] ;  /* 0x0000001a20127981 */ /* 0x000ea8000c1e1b00 */
[----:B------:R-:W2:Y:S01]  /*0870*/  LDG.E.64 R36, desc[UR26][R30.64] ;  /* 0x0000001a1e247981 */ /* 0x000ea2000c1e1b00 */
[----:B------:R-:W-:Y:S01]  /*0880*/  IMAD.WIDE.U32 R26, R35, 0x8, R32 ;  /* 0x00000008231a7825 */ /* 0x000fe200078e0020 */
[----:B--2---:R-:W-:-:S03]  /*0890*/  DFMA R36, R18, -R14, R36 ;  /* 0x8000000e1224722b */ /* 0x004fc60000000024 */
[----:B------:R-:W-:-:S04]  /*08a0*/  IMAD.WIDE.U32 R18, R35, 0x8, R30 ;  /* 0x0000000823127825 */ /* 0x000fc800078e001e */
[----:B------:R0:W-:Y:S04]  /*08b0*/  STG.E.64 desc[UR26][R30.64], R36 ;  /* 0x000000241e007986 */ /* 0x0001e8000c101b1a */
[----:B------:R-:W2:Y:S04]  /*08c0*/  LDG.E.64 R20, desc[UR26][R26.64] ;  /* 0x0000001a1a147981 */ /* 0x000ea8000c1e1b00 */
[----:B------:R-:W2:Y:S01]  /*08d0*/  LDG.E.64 R22, desc[UR26][R18.64] ;  /* 0x0000001a12167981 */ /* 0x000ea2000c1e1b00 */
[----:B------:R-:W-:Y:S01]  /*08e0*/  IMAD.WIDE.U32 R24, R35, 0x8, R26 ;  /* 0x0000000823187825 */ /* 0x000fe200078e001a */
[----:B--2---:R-:W-:-:S03]  /*08f0*/  DFMA R20, R20, -R14, R22 ;  /* 0x8000000e1414722b */ /* 0x004fc60000000016 */
[----:B------:R-:W-:-:S04]  /*0900*/  IMAD.WIDE.U32 R22, R35, 0x8, R18 ;  /* 0x0000000823167825 */ /* 0x000fc800078e0012 */
[----:B------:R1:W-:Y:S04]  /*0910*/  STG.E.64 desc[UR26][R18.64], R20 ;  /* 0x0000001412007986 */ /* 0x0003e8000c101b1a */
[----:B0-----:R0:W2:Y:S04]  /*0920*/  LDG.E.64 R30, desc[UR26][R24.64] ;  /* 0x0000001a181e7981 */ /* 0x0010a8000c1e1b00 */
[----:B------:R-:W2:Y:S01]  /*0930*/  LDG.E.64 R32, desc[UR26][R22.64] ;  /* 0x0000001a16207981 */ /* 0x000ea2000c1e1b00 */
[----:B0-----:R-:W-:Y:S01]  /*0940*/  IMAD.WIDE.U32 R24, R35, 0x8, R24 ;  /* 0x0000000823187825 */ /* 0x001fe200078e0018 */
[----:B--2---:R-:W-:-:S03]  /*0950*/  DFMA R32, R30, -R14, R32 ;  /* 0x8000000e1e20722b */ /* 0x004fc60000000020 */
[----:B------:R-:W-:-:S04]  /*0960*/  IMAD.WIDE.U32 R30, R35, 0x8, R22 ;  /* 0x00000008231e7825 */ /* 0x000fc800078e0016 */
[----:B------:R1:W-:Y:S04]  /*0970*/  STG.E.64 desc[UR26][R22.64], R32 ;  /* 0x0000002016007986 */ /* 0x0003e8000c101b1a */
[----:B------:R-:W2:Y:S04]  /*0980*/  LDG.E.64 R26, desc[UR26][R24.64] ;  /* 0x0000001a181a7981 */ /* 0x000ea8000c1e1b00 */
[----:B------:R-:W2:Y:S01]  /*0990*/  LDG.E.64 R34, desc[UR26][R30.64] ;  /* 0x0000001a1e227981 */ /* 0x000ea2000c1e1b00 */
[----:B------:R-:W-:Y:S01]  /*09a0*/  VIADD R17, R17, 0x4 ;  /* 0x0000000411117836 */ /* 0x000fe20000000000 */
[----:B--2---:R-:W-:-:S07]  /*09b0*/  DFMA R26, R26, -R14, R34 ;  /* 0x8000000e1a1a722b */ /* 0x004fce0000000022 */
[----:B------:R1:W-:Y:S04]  /*09c0*/  STG.E.64 desc[UR26][R30.64], R26 ;  /* 0x0000001a1e007986 */ /* 0x0003e8000c101b1a */
.L_x_6:
[----:B------:R-:W-:Y:S05]  /*09d0*/  @!P1 BRA `(.L_x_5) ;  /* 0x0000000000789947 */ /* 0x000fea0003800000 */
[----:B------:R-:W-:-:S04]  /*09e0*/  LOP3.LUT R0, R5, 0x3, RZ, 0xc0, !PT ;  /* 0x0000000305007812 */ /* 0x000fc800078ec0ff */
[----:B------:R-:W-:-:S13]  /*09f0*/  ISETP.NE.AND P0, PT, R0, 0x1, PT ;  /* 0x000000010000780c */ /* 0x000fda0003f05270 */
[----:B01----:R-:W0:Y:S08]  /*0a00*/  @P0 LDC R21, c[0x0][0x384] ;  /* 0x0000e100ff150b82 */ /* 0x003e300000000800 */
[----:B------:R-:W1:Y:S01]  /*0a10*/  @P0 LDC.64 R24, c[0x0][0x388] ;  /* 0x0000e200ff180b82 */ /* 0x000e620000000a00 */
[CC--:B0-----:R-:W-:Y:S02]  /*0a20*/  @P0 IMAD R23, R17.reuse, R21.reuse, R8 ;  /* 0x0000001511170224 */ /* 0x0c1fe400078e0208 */
[----:B------:R-:W-:-:S02]  /*0a30*/  @P0 IMAD R19, R17, R21, R2 ;  /* 0x0000001511130224 */ /* 0x000fc400078e0202 */
[----:B-1----:R-:W-:-:S04]  /*0a40*/  @P0 IMAD.WIDE R22, R23, 0x8, R24 ;  /* 0x0000000817160825 */ /* 0x002fc800078e0218 */
[----:B------:R-:W-:Y:S01]  /*0a50*/  @P0 IMAD.WIDE R24, R19, 0x8, R24 ;  /* 0x0000000813180825 */ /* 0x000fe200078e0218 */
[----:B------:R-:W2:Y:S04]  /*0a60*/  @P0 LDG.E.64 R26, desc[UR26][R22.64] ;  /* 0x0000001a161a0981 */ /* 0x000ea8000c1e1b00 */
[----:B------:R-:W2:Y:S01]  /*0a70*/  @P0 LDG.E.64 R18, desc[UR26][R24.64] ;  /* 0x0000001a18120981 */ /* 0x000ea2000c1e1b00 */
[----:B------:R-:W-:Y:S01]  /*0a80*/  @P0 IMAD.WIDE.U32 R30, R21, 0x8, R22 ;  /* 0x00000008151e0825 */ /* 0x000fe200078e0016 */
[----:B------:R-:W-:-:S13]  /*0a90*/  LOP3.LUT P1, RZ, R5, 0x1, RZ, 0xc0, !PT ;  /* 0x0000000105ff7812 */ /* 0x000fda000782c0ff */
[----:B------:R-:W0:Y:S01]  /*0aa0*/  @P1 LDC R0, c[0x0][0x384] ;  /* 0x0000e100ff001b82 */ /* 0x000e220000000800 */
[----:B--2---:R-:W-:Y:S01]  /*0ab0*/  @P0 DFMA R26, R26, -R14, R18 ;  /* 0x8000000e1a1a022b */ /* 0x004fe20000000012 */
[----:B------:R-:W-:-:S06]  /*0ac0*/  @P0 IMAD.WIDE.U32 R18, R21, 0x8, R24 ;  /* 0x0000000815120825 */ /* 0x000fcc00078e0018 */
[----:B------:R-:W1:Y:S01]  /*0ad0*/  @P1 LDC.64 R20, c[0x0][0x388] ;  /* 0x0000e200ff141b82 */ /* 0x000e620000000a00 */
[----:B------:R2:W-:Y:S04]  /*0ae0*/  @P0 STG.E.64 desc[UR26][R24.64], R26 ;  /* 0x0000001a18000986 */ /* 0x0005e8000c101b1a */
[----:B------:R-:W3:Y:S04]  /*0af0*/  @P0 LDG.E.64 R30, desc[UR26][R30.64] ;  /* 0x0000001a1e1e0981 */ /* 0x000ee8000c1e1b00 */
[----:B------:R-:W3:Y:S01]  /*0b00*/  @P0 LDG.E.64 R32, desc[UR26][R18.64] ;  /* 0x0000001a12200981 */ /* 0x000ee2000c1e1b00 */
[----:B------:R-:W-:-:S04]  /*0b10*/  @P0 VIADD R17, R17, 0x2 ;  /* 0x0000000211110836 */ /* 0x000fc80000000000 */
[CC--:B0-----:R-:W-:Y:S01]  /*0b20*/  @P1 IMAD R35, R17.reuse, R0.reuse, R8 ;  /* 0x0000000011231224 */ /* 0x0c1fe200078e0208 */
[----:B---3--:R-:W-:Y:S01]  /*0b30*/  @P0 DFMA R22, R30, -R14, R32 ;  /* 0x8000000e1e16022b */ /* 0x008fe20000000020 */
[----:B------:R-:W-:Y:S02]  /*0b40*/  @P1 IMAD R33, R17, R0, R2 ;  /* 0x0000000011211224 */ /* 0x000fe400078e0202 */
[----:B-1----:R-:W-:-:S04]  /*0b50*/  @P1 IMAD.WIDE R16, R35, 0x8, R20 ;  /* 0x0000000823101825 */ /* 0x002fc800078e0214 */
[----:B------:R3:W-:Y:S01]  /*0b60*/  @P0 STG.E.64 desc[UR26][R18.64], R22 ;  /* 0x0000001612000986 */ /* 0x0007e2000c101b1a */
[----:B------:R-:W-:-:S03]  /*0b70*/  @P1 IMAD.WIDE R20, R33, 0x8, R20 ;  /* 0x0000000821141825 */ /* 0x000fc600078e0214 */
[----:B------:R-:W4:Y:S04]  /*0b80*/  @P1 LDG.E.64 R16, desc[UR26][R16.64] ;  /* 0x0000001a10101981 */ /* 0x000f28000c1e1b00 */
[----:B--2---:R-:W4:Y:S02]  /*0b90*/  @P1 LDG.E.64 R24, desc[UR26][R20.64] ;  /* 0x0000001a14181981 */ /* 0x004f24000c1e1b00 */
[----:B----4-:R-:W-:-:S07]  /*0ba0*/  @P1 DFMA R24, R16, -R14, R24 ;  /* 0x8000000e1018122b */ /* 0x010fce0000000018 */
[----:B------:R3:W-:Y:S04]  /*0bb0*/  @P1 STG.E.64 desc[UR26][R20.64], R24 ;  /* 0x0000001814001986 */ /* 0x0007e8000c101b1a */
.L_x_5:
[----:B01-3--:R-:W0:Y:S01]  /*0bc0*/  LDC.64 R18, c[0x0][0x390] ;  /* 0x0000e400ff127b82 */ /* 0x00be220000000a00 */
[----:B------:R-:W2:Y:S01]  /*0bd0*/  LDG.E.64 R16, desc[UR26][R12.64] ;  /* 0x0000001a0c107981 */ /* 0x000ea2000c1e1b00 */
[----:B------:R-:W1:Y:S01]  /*0be0*/  LDCU UR15, c[0x0][0x384] ;  /* 0x00007080ff0f77ac */ /* 0x000e620008000800 */
[----:B0-----:R-:W-:-:S05]  /*0bf0*/  IMAD.WIDE R18, R2, 0x8, R18 ;  /* 0x0000000802127825 */ /* 0x001fca00078e0212 */
[----:B------:R-:W2:Y:S01]  /*0c00*/  LDG.E.64 R20, desc[UR26][R18.64] ;  /* 0x0000001a12147981 */ /* 0x000ea2000c1e1b00 */
[----:B------:R-:W-:-:S04]  /*0c10*/  UIADD3 UR6, UPT, UPT, UR6, 0x1, URZ ;  /* 0x0000000106067890 */ /* 0x000fc8000fffe0ff */
[----:B-1----:R-:W-:Y:S01]  /*0c20*/  UISETP.NE.AND UP0, UPT, UR6, UR15, UPT ;  /* 0x0000000f0600728c */ /* 0x002fe2000bf05270 */
[----:B--2---:R-:W-:-:S07]  /*0c30*/  DFMA R16, R16, -R14, R20 ;  /* 0x8000000e1010722b */ /* 0x004fce0000000014 */
[----:B------:R0:W-:Y:S01]  /*0c40*/  STG.E.64 desc[UR26][R18.64], R16 ;  /* 0x0000001012007986 */ /* 0x0001e2000c101b1a */
[----:B------:R-:W-:Y:S05]  /*0c50*/  BRA.U UP0, `(.L_x_7) ;  /* 0xfffffff5007c7547 */ /* 0x000fea000b83ffff */
[----:B------:R-:W-:Y:S01]  /*0c60*/  UISETP.NE.AND UP0, UPT, UR7, UR14, UPT ;  /* 0x0000000e0700728c */ /* 0x000fe2000bf05270 */
[----:B------:R-:W-:Y:S01]  /*0c70*/  VIADD R9, R9, 0x1 ;  /* 0x0000000109097836 */ /* 0x000fe20000000000 */
[----:B------:R-:W-:Y:S01]  /*0c80*/  UMOV UR4, UR7 ;  /* 0x0000000700047c82 */ /* 0x000fe20008000000 */
[----:B------:R-:W-:-:S06]  /*0c90*/  VIADD R28, R28, 0x1 ;  /* 0x000000011c1c7836 */ /* 0x000fcc0000000000 */
[----:B------:R-:W-:Y:S05]  /*0ca0*/  BRA.U UP0, `(.L_x_8) ;  /* 0xfffffff500147547 */ /* 0x000fea000b83ffff */
.L_x_0:
[----:B------:R-:W-:-:S06]  /*0cb0*/  UISETP.GE.AND UP0, UPT, UR15, 0x1, UPT ;  /* 0x000000010f00788c */ /* 0x000fcc000bf06270 */
[----:B------:R-:W-:-:S13]  /*0cc0*/  PLOP3.LUT P0, PT, PT, PT, UP0, 0x80, 0x8 ;  /* 0x000000000008781c */ /* 0x000fda0003f0f008 */
[----:B------:R-:W-:Y:S05]  /*0cd0*/  @!P0 EXIT ;  /* 0x000000000000894d */ /* 0x000fea0003800000 */
[----:B------:R-:W-:Y:S01]  /*0ce0*/  UIADD3 UR4, UPT, UPT, UR15, -0x2, URZ ;  /* 0xfffffffe0f047890 */ /* 0x000fe2000fffe0ff */
[----:B------:R-:W-:Y:S01]  /*0cf0*/  SHF.R.S32.HI R4, RZ, 0x1f, R29 ;  /* 0x0000001fff047819 */ /* 0x000fe2000001141d */
[----:B------:R-:W-:Y:S01]  /*0d00*/  UIADD3 UR6, UPT, UPT, UR15, -0x3, URZ ;  /* 0xfffffffd0f067890 */ /* 0x000fe2000fffe0ff */
[----:B------:R-:W-:Y:S01]  /*0d10*/  PRMT R3, RZ, 0x7610, R3 ;  /* 0x00007610ff037816 */ /* 0x000fe20000000003 */
[----:B------:R-:W-:Y:S01]  /*0d20*/  UIADD3 UR7, UPT, UPT, UR15, -0x4, URZ ;  /* 0xfffffffc0f077890 */ /* 0x000fe2000fffe0ff */
[----:B------:R-:W-:Y:S01]  /*0d30*/  PRMT R2, RZ, 0x7610, R2 ;  /* 0x00007610ff027816 */ /* 0x000fe20000000002 */
[----:B------:R-:W-:Y:S02]  /*0d40*/  UIADD3 UR8, UPT, UPT, UR15, -0x5, URZ ;  /* 0xfffffffb0f087890 */ /* 0x000fe4000fffe0ff */
[----:B------:R-:W-:Y:S02]  /*0d50*/  UIADD3 UR9, UPT, UPT, UR15, -0x6, URZ ;  /* 0xfffffffa0f097890 */ /* 0x000fe4000fffe0ff */
[----:B------:R-:W-:-:S02]  /*0d60*/  UIADD3 UR10, UPT, UPT, UR15, -0x7, URZ ;  /* 0xfffffff90f0a7890 */ /* 0x000fc4000fffe0ff */
[----:B------:R-:W-:Y:S02]  /*0d70*/  UIADD3 UR11, UPT, UPT, UR15, -0x8, URZ ;  /* 0xfffffff80f0b7890 */ /* 0x000fe4000fffe0ff */
[----:B------:R-:W-:Y:S02]  /*0d80*/  UIMAD UR5, UR4, UR15, URZ ;  /* 0x0000000f040572a4 */ /* 0x000fe4000f8e02ff */
[----:B------:R-:W-:Y:S01]  /*0d90*/  UIMAD UR12, UR14, UR15, URZ ;  /* 0x0000000f0e0c72a4 */ /* 0x000fe2000f8e02ff */
[----:B------:R-:W1:Y:S01]  /*0da0*/  LDCU UR13, c[0x0][0x384] ;  /* 0x00007080ff0d77ac */ /* 0x000e620008000800 */
[----:B------:R-:W-:Y:S02]  /*0db0*/  UIMAD UR6, UR6, UR15, URZ ;  /* 0x0000000f060672a4 */ /* 0x000fe4000f8e02ff */
[----:B------:R-:W-:Y:S02]  /*0dc0*/  UIMAD UR7, UR7, UR15, URZ ;  /* 0x0000000f070772a4 */ /* 0x000fe4000f8e02ff */
[----:B------:R-:W-:-:S02]  /*0dd0*/  UIMAD UR8, UR8, UR15, URZ ;  /* 0x0000000f080872a4 */ /* 0x000fc4000f8e02ff */
[----:B------:R-:W-:Y:S02]  /*0de0*/  UIMAD UR9, UR9, UR15, URZ ;  /* 0x0000000f090972a4 */ /* 0x000fe4000f8e02ff */
[----:B------:R-:W-:Y:S02]  /*0df0*/  UIMAD UR10, UR10, UR15, URZ ;  /* 0x0000000f0a0a72a4 */ /* 0x000fe4000f8e02ff */
[----:B------:R-:W-:Y:S01]  /*0e00*/  UIMAD UR11, UR11, UR15, URZ ;  /* 0x0000000f0b0b72a4 */ /* 0x000fe2000f8e02ff */
[----:B------:R-:W-:-:S11]  /*0e10*/  UMOV UR4, URZ ;  /* 0x000000ff00047c82 */ /* 0x000fd60008000000 */
.L_x_16:
[----:B--2---:R-:W2:Y:S01]  /*0e20*/  LDCU.128 UR20, c[0x0][0x390] ;  /* 0x00007200ff1477ac */ /* 0x004ea20008000c00 */
[----:B-1----:R-:W-:Y:S01]  /*0e30*/  IADD3 R0, P0, PT, R29, UR13, RZ ;  /* 0x0000000d1d007c10 */ /* 0x002fe2000ff1e0ff */
[----:B------:R-:W-:Y:S01]  /*0e40*/  IMAD.U32 R5, RZ, RZ, UR13 ;  /* 0x0000000dff057e24 */ /* 0x000fe2000f8e00ff */
[----:B------:R-:W1:Y:S03]  /*0e50*/  LDCU UR30, c[0x0][0x384] ;  /* 0x00007080ff1e77ac */ /* 0x000e660008000800 */
[----:B------:R-:W-:Y:S01]  /*0e60*/  IMAD.SHL.U32 R6, R0, 0x8, RZ ;  /* 0x0000000800067824 */ /* 0x000fe200078e00ff */
[----:B------:R-:W-:-:S04]  /*0e70*/  LEA.HI.X.SX32 R5, R5, R4, 0x1, P0 ;  /* 0x0000000405057211 */ /* 0x000fc800000f0eff */
[----:B------:R-:W-:Y:S02]  /*0e80*/  SHF.L.U64.HI R7, R0, 0x3, R5 ;  /* 0x0000000300077819 */ /* 0x000fe40000010205 */
[----:B--2---:R-:W-:-:S04]  /*0e90*/  IADD3 R10, P0, PT, R6, UR20, RZ ;  /* 0x00000014060a7c10 */ /* 0x004fc8000ff1e0ff */
[----:B------:R-:W-:-:S06]  /*0ea0*/  IADD3.X R11, PT, PT, R7, UR21, RZ, P0, !PT ;  /* 0x00000015070b7c10 */ /* 0x000fcc00087fe4ff */
[----:B------:R-:W2:Y:S01]  /*0eb0*/  LDG.E.64 R10, desc[UR26][R10.64+-0x8] ;  /* 0xfffff81a0a0a7981 */ /* 0x000ea2000c1e1b00 */
[----:B------:R-:W-:Y:S01]  /*0ec0*/  IADD3 R6, P0, PT, R6, UR22, RZ ;  /* 0x0000001606067c10 */ /* 0x000fe2000ff1e0ff */
[----:B-1----:R-:W-:Y:S02]  /*0ed0*/  UISETP.GE.AND UP0, UPT, UR13, UR30, UPT ;  /* 0x0000001e0d00728c */ /* 0x002fe4000bf06270 */
[----:B------:R-:W-:Y:S01]  /*0ee0*/  UMOV UR29, UR13 ;  /* 0x0000000d001d7c82 */ /* 0x000fe20008000000 */
[----:B------:R-:W-:-:S05]  /*0ef0*/  IADD3.X R7, PT, PT, R7, UR23, RZ, P0, !PT ;  /* 0x0000001707077c10 */ /* 0x000fca00087fe4ff */
[----:B--2---:R1:W-:Y:S01]  /*0f00*/  STG.E.64 desc[UR26][R6.64+-0x8], R10 ;  /* 0xfffff80a06007986 */ /* 0x0043e2000c101b1a */
[----:B------:R-:W-:Y:S05]  /*0f10*/  BRA.U UP0, `(.L_x_9) ;  /* 0x0000000d00587547 */ /* 0x000fea000b800000 */
[----:B------:R-:W2:Y:S01]  /*0f20*/  LDCU UR28, c[0x0][0x384] ;  /* 0x00007080ff1c77ac */ /* 0x000ea20008000800 */
[----:B------:R-:W-:-:S04]  /*0f30*/  UIADD3 UR14, UPT, UPT, UR4, -0x1, URZ ;  /* 0xffffffff040e7890 */ /* 0x000fc8000fffe0ff */
[----:B------:R-:W-:-:S03]  /*0f40*/  UISETP.GE.U32.AND UP0, UPT, UR14, 0x7, UPT ;  /* 0x000000070e00788c */ /* 0x000fc6000bf06070 */
[----:B--2---:R-:W-:-:S06]  /*0f50*/  UMOV UR14, UR28 ;  /* 0x0000001c000e7c82 */ /* 0x004fcc0008000000 */
[----:B------:R-:W-:Y:S05]  /*0f60*/  BRA.U !UP0, `(.L_x_10) ;  /* 0x0000000508987547 */ /* 0x000fea000b800000 */
[----:B------:R-:W-:Y:S01]  /*0f70*/  ULOP3.LUT UR14, UR4, 0xfffffff8, URZ, 0xc0, !UPT ;  /* 0xfffffff8040e7892 */ /* 0x000fe2000f8ec0ff */
[----:B------:R-:W2:Y:S03]  /*0f80*/  LDCU.64 UR32, c[0x0][0x388] ;  /* 0x00007100ff2077ac */ /* 0x000ea60008000a00 */
[----:B------:R-:W-:Y:S01]  /*0f90*/  UIADD3 UR15, UPT, UPT, -UR14, URZ, URZ ;  /* 0x000000ff0e0f7290 */ /* 0x000fe2000fffe1ff */
[----:B------:R-:W-:Y:S01]  /*0fa0*/  UMOV UR16, UR12 ;  /* 0x0000000c00107c82 */ /* 0x000fe20008000000 */
[----:B------:R-:W-:Y:S01]  /*0fb0*/  UMOV UR17, UR11 ;  /* 0x0000000b00117c82 */ /* 0x000fe20008000000 */
[----:B------:R-:W-:Y:S01]  /*0fc0*/  UMOV UR18, UR10 ;  /* 0x0000000a00127c82 */ /* 0x000fe20008000000 */
[----:B------:R-:W-:Y:S01]  /*0fd0*/  UMOV UR19, UR9 ;  /* 0x0000000900137c82 */ /* 0x000fe20008000000 */
[----:B------:R-:W-:Y:S01]  /*0fe0*/  UMOV UR20, UR8 ;  /* 0x0000000800147c82 */ /* 0x000fe20008000000 */
[----:B------:R-:W-:Y:S01]  /*0ff0*/  UMOV UR21, UR7 ;  /* 0x0000000700157c82 */ /* 0x000fe20008000000 */
[----:B------:R-:W-:Y:S01]  /*1000*/  UMOV UR24, UR6 ;  /* 0x0000000600187c82 */ /* 0x000fe20008000000 */
[----:B------:R-:W-:Y:S01]  /*1010*/  UMOV UR25, UR5 ;  /* 0x0000000500197c82 */ /* 0x000fe20008000000 */
[----:B------:R-:W-:-:S05]  /*1020*/  UMOV UR14, UR28 ;  /* 0x0000001c000e7c82 */ /* 0x000fca0008000000 */
.L_x_11:
[----:B------:R-:W-:Y:S01]  /*1030*/  IMAD.U32 R14, RZ, RZ, UR16 ;  /* 0x00000010ff0e7e24 */ /* 0x000fe2000f8e00ff */
[----:B---3--:R-:W-:Y:S01]  /*1040*/  IADD3 R13, P0, PT, R0, UR16, RZ ;  /* 0x00000010000d7c10 */ /* 0x008fe2000ff1e0ff */
[----:B------:R-:W-:Y:S01]  /*1050*/  IMAD.U32 R15, RZ, RZ, UR14 ;  /* 0x0000000eff0f7e24 */ /* 0x000fe2000f8e00ff */
[----:B------:R-:W-:Y:S02]  /*1060*/  IADD3 R9, P1, PT, R29, UR14, RZ ;  /* 0x0000000e1d097c10 */ /* 0x000fe4000ff3e0ff */
[----:B------:R-:W-:Y:S02]  /*1070*/  LEA.HI.X.SX32 R14, R14, R5, 0x1, P0 ;  /* 0x000000050e0e7211 */ /* 0x000fe400000f0eff */
[----:B------:R-:W-:Y:S02]  /*1080*/  LEA.HI.X.SX32 R12, R15, R4, 0x1, P1 ;  /* 0x000000040f0c7211 */ /* 0x000fe400008f0eff */
[----:B0-2---:R-:W-:Y:S02]  /*1090*/  LEA R16, P0, R13, UR32, 0x3 ;  /* 0x000000200d107c11 */ /* 0x005fe4000f8018ff */
[----:B------:R-:W-:-:S02]  /*10a0*/  LEA R8, P1, R9, UR22, 0x3 ;  /* 0x0000001609087c11 */ /* 0x000fc4000f8218ff */
[----:B------:R-:W-:Y:S02]  /*10b0*/  LEA.HI.X R17, R13, UR33, R14, 0x3, P0 ;  /* 0x000000210d117c11 */ /* 0x000fe400080f1c0e */
[----:B------:R-:W-:-:S03]  /*10c0*/  LEA.HI.X R9, R9, UR23, R12, 0x3, P1 ;  /* 0x0000001709097c11 */ /* 0x000fc600088f1c0c */
[----:B------:R-:W2:Y:S04]  /*10d0*/  LDG.E.64 R12, desc[UR26][R16.64+-0x8] ;  /* 0xfffff81a100c7981 */ /* 0x000ea8000c1e1b00 */
[----:B------:R-:W2:Y:S01]  /*10e0*/  LDG.E.64 R14, desc[UR26][R8.64+-0x8] ;  /* 0xfffff81a080e7981 */ /* 0x000ea2000c1e1b00 */
[----:B------:R-:W-:Y:S01]  /*10f0*/  IMAD.U32 R20, RZ, RZ, UR25 ;  /* 0x00000019ff147e24 */ /* 0x000fe2000f8e00ff */
[----:B------:R-:W-:-:S04]  /*1100*/  IADD3 R19, P0, PT, R0, UR25, RZ ;  /* 0x0000001900137c10 */ /* 0x000fc8000ff1e0ff */
[----:B------:R-:W-:Y:S02]  /*1110*/  LEA.HI.X.SX32 R20, R20, R5, 0x1, P0 ;  /* 0x0000000514147211 */ /* 0x000fe400000f0eff */
[----:B------:R-:W-:-:S04]  /*1120*/  LEA R18, P0, R19, UR32, 0x3 ;  /* 0x0000002013127c11 */ /* 0x000fc8000f8018ff */
[----:B------:R-:W-:Y:S01]  /*1130*/  LEA.HI.X R19, R19, UR33, R20, 0x3, P0 ;  /* 0x0000002113137c11 */ /* 0x000fe200080f1c14 */
[----:B--2---:R-:W-:-:S07]  /*1140*/  DFMA R12, -R12, R14, R10 ;  /* 0x0000000e0c0c722b */ /* 0x004fce000000010a */
[----:B------:R0:W-:Y:S04]  /*1150*/  STG.E.64 desc[UR26][R6.64+-0x8], R12 ;  /* 0xfffff80c06007986 */ /* 0x0001e8000c101b1a */
[----:B-1----:R-:W2:Y:S04]  /*1160*/  LDG.E.64 R10, desc[UR26][R18.64+-0x8] ;  /* 0xfffff81a120a7981 */ /* 0x002ea8000c1e1b00 */
        /* <DEDUP_REMOVED lines=8> */
[----:B------:R-:W2:Y:S04]  /*11f0*/  LDG.E.64 R14, desc[UR26][R16.64+-0x8] ;  /* 0xfffff81a100e7981 */ /* 0x000ea8000c1e1b00 */
[----:B0-----:R-:W2:Y:S01]  /*1200*/  LDG.E.64 R12, desc[UR26][R8.64+-0x18] ;  /* 0xffffe81a080c7981 */ /* 0x001ea2000c1e1b00 */
        /* <DEDUP_REMOVED lines=8> */
[----:B-1----:R-:W2:Y:S01]  /*1290*/  LDG.E.64 R10, desc[UR26][R8.64+-0x20] ;  /* 0xffffe01a080a7981 */ /* 0x002ea2000c1e1b00 */
        /* <DEDUP_REMOVED lines=36> */
[----:B------:R-:W-:Y:S02]  /*14e0*/  UIADD3 UR15, UPT, UPT, UR15, 0x8, URZ ;  /* 0x000000080f0f7890 */ /* 0x000fe4000fffe0ff */
[----:B------:R-:W-:-:S02]  /*14f0*/  UIADD3 UR28, UPT, UPT, -UR30, URZ, URZ ;  /* 0x000000ff1e1c7290 */ /* 0x000fc4000fffe1ff */
[----:B------:R-:W-:Y:S02]  /*1500*/  UISETP.NE.AND UP0, UPT, UR15, URZ, UPT ;  /* 0x000000ff0f00728c */ /* 0x000fe4000bf05270 */
[----:B------:R-:W-:Y:S02]  /*1510*/  UIADD3 UR14, UPT, UPT, UR14, -0x8, URZ ;  /* 0xfffffff80e0e7890 */ /* 0x000fe4000fffe0ff */
[----:B------:R-:W-:Y:S02]  /*1520*/  ULEA UR25, UR28, UR25, 0x3 ;  /* 0x000000191c197291 */ /* 0x000fe4000f8e18ff */
[----:B------:R-:W-:Y:S02]  /*1530*/  ULEA UR24, UR28, UR24, 0x3 ;  /* 0x000000181c187291 */ /* 0x000fe4000f8e18ff */
[----:B------:R-:W-:Y:S02]  /*1540*/  ULEA UR21, UR28, UR21, 0x3 ;  /* 0x000000151c157291 */ /* 0x000fe4000f8e18ff */
[----:B------:R-:W-:-:S02]  /*1550*/  ULEA UR20, UR28, UR20, 0x3 ;  /* 0x000000141c147291 */ /* 0x000fc4000f8e18ff */
[----:B------:R-:W-:Y:S02]  /*1560*/  ULEA UR19, UR28, UR19, 0x3 ;  /* 0x000000131c137291 */ /* 0x000fe4000f8e18ff */
[----:B------:R-:W-:Y:S02]  /*1570*/  ULEA UR18, UR28, UR18, 0x3 ;  /* 0x000000121c127291 */ /* 0x000fe4000f8e18ff */
[----:B------:R-:W-:Y:S02]  /*1580*/  ULEA UR17, UR28, UR17, 0x3 ;  /* 0x000000111c117291 */ /* 0x000fe4000f8e18ff */
[----:B------:R-:W-:Y:S01]  /*1590*/  ULEA UR16, UR28, UR16, 0x3 ;  /* 0x000000101c107291 */ /* 0x000fe2000f8e18ff */
[----:B--2---:R-:W-:-:S07]  /*15a0*/  DFMA R10, -R10, R14, R12 ;  /* 0x0000000e0a0a722b */ /* 0x004fce000000010c */
[----:B------:R3:W-:Y:S01]  /*15b0*/  STG.E.64 desc[UR26][R6.64+-0x8], R10 ;  /* 0xfffff80a06007986 */ /* 0x0007e2000c101b1a */
[----:B------:R-:W-:Y:S05]  /*15c0*/  BRA.U UP0, `(.L_x_11) ;  /* 0xfffffff900987547 */ /* 0x000fea000b83ffff */
.L_x_10:
[----:B------:R-:W-:-:S09]  /*15d0*/  ULOP3.LUT UP0, URZ, UR4, 0x7, URZ, 0xc0, !UPT ;  /* 0x0000000704ff7892 */ /* 0x000fd2000f80c0ff */
[----:B------:R-:W-:Y:S05]  /*15e0*/  BRA.U !UP0, `(.L_x_9) ;  /* 0x0000000508a47547 */ /* 0x000fea000b800000 */
[----:B------:R-:W-:-:S04]  /*15f0*/  LOP3.LUT R9, R2, 0x7, RZ, 0xc0, !PT ;  /* 0x0000000702097812 */ /* 0x000fc800078ec0ff */
[C---:B------:R-:W-:Y:S01]  /*1600*/  LOP3.LUT P0, RZ, R9.reuse, 0x3, RZ, 0xc0, !PT ;  /* 0x0000000309ff7812 */ /* 0x040fe2000780c0ff */
[----:B------:R-:W-:-:S05]  /*1610*/  VIADD R8, R9, 0xffffffff ;  /* 0xffffffff09087836 */ /* 0x000fca0000000000 */
[----:B------:R-:W-:-:S13]  /*1620*/  ISETP.GE.U32.AND P1, PT, R8, 0x3, PT ;  /* 0x000000030800780c */ /* 0x000fda0003f26070 */
[----:B------:R-:W-:Y:S05]  /*1630*/  @!P1 BRA `(.L_x_12) ;  /* 0x0000000000c09947 */ /* 0x000fea0003800000 */
[----:B------:R-:W0:Y:S01]  /*1640*/  LDCU.64 UR16, c[0x0][0x388] ;  /* 0x00007100ff1077ac */ /* 0x000e220008000a00 */
[----:B------:R-:W-:Y:S01]  /*1650*/  IMAD.U32 R15, RZ, RZ, UR14 ;  /* 0x0000000eff0f7e24 */ /* 0x000fe2000f8e00ff */
[----:B------:R-:W-:Y:S01]  /*1660*/  IADD3 R9, P2, PT, R29, UR14, RZ ;  /* 0x0000000e1d097c10 */ /* 0x000fe2000ff5e0ff */
[----:B------:R-:W-:-:S03]  /*1670*/  UIADD3 UR15, UPT, UPT, UR14, -0x1, URZ ;  /* 0xffffffff0e0f7890 */ /* 0x000fc6000fffe0ff */
[----:B---3--:R-:W-:Y:S01]  /*1680*/  LEA.HI.X.SX32 R12, R15, R4, 0x1, P2 ;  /* 0x000000040f0c7211 */ /* 0x008fe200010f0eff */
[----:B------:R-:W-:Y:S01]  /*1690*/  UIMAD UR15, UR15, UR30, URZ ;  /* 0x0000001e0f0f72a4 */ /* 0x000fe2000f8e02ff */
[----:B------:R-:W-:-:S04]  /*16a0*/  LEA R8, P2, R9, UR22, 0x3 ;  /* 0x0000001609087c11 */ /* 0x000fc8000f8418ff */
[----:B------:R-:W-:Y:S01]  /*16b0*/  LEA.HI.X R9, R9, UR23, R12, 0x3, P2 ;  /* 0x0000001709097c11 */ /* 0x000fe200090f1c0c */
[----:B------:R-:W-:Y:S01]  /*16c0*/  IMAD.U32 R14, RZ, RZ, UR15 ;  /* 0x0000000fff0e7e24 */ /* 0x000fe2000f8e00ff */
[----:B------:R-:W-:-:S04]  /*16d0*/  IADD3 R13, P1, PT, R0, UR15, RZ ;  /* 0x0000000f000d7c10 */ /* 0x000fc8000ff3e0ff */
[----:B------:R-:W-:Y:S02]  /*16e0*/  LEA.HI.X.SX32 R14, R14, R5, 0x1, P1 ;  /* 0x000000050e0e7211 */ /* 0x000fe400008f0eff */
[----:B0-----:R-:W-:-:S04]  /*16f0*/  LEA R16, P1, R13, UR16, 0x3 ;  /* 0x000000100d107c11 */ /* 0x001fc8000f8218ff */
[----:B------:R-:W-:Y:S02]  /*1700*/  LEA.HI.X R17, R13, UR17, R14, 0x3, P1 ;  /* 0x000000110d117c11 */ /* 0x000fe400088f1c0e */
[----:B------:R-:W2:Y:S04]  /*1710*/  LDG.E.64 R14, desc[UR26][R8.64+-0x8] ;  /* 0xfffff81a080e7981 */ /* 0x000ea8000c1e1b00 */
[----:B------:R-:W2:Y:S01]  /*1720*/  LDG.E.64 R12, desc[UR26][R16.64+-0x8] ;  /* 0xfffff81a100c7981 */ /* 0x000ea2000c1e1b00 */
[----:B------:R-:W-:-:S06]  /*1730*/  UIADD3 UR15, UPT, UPT, UR15, -UR30, URZ ;  /* 0x8000001e0f0f7290 */ /* 0x000fcc000fffe0ff */
        /* <DEDUP_REMOVED lines=17> */
[----:B0-----:R-:W2:Y:S04]  /*1850*/  LDG.E.64 R12, desc[UR26][R16.64+-0x8] ;  /* 0xfffff81a100c7981 */ /* 0x001ea8000c1e1b00 */
        /* <DEDUP_REMOVED lines=9> */
[----:B------:R-:W3:Y:S04]  /*18f0*/  LDG.E.64 R14, desc[UR26][R8.64+-0x20] ;  /* 0xffffe01a080e7981 */ /* 0x000ee8000c1e1b00 */
[----:B-1----:R-:W3:Y:S01]  /*1900*/  LDG.E.64 R10, desc[UR26][R18.64+-0x8] ;  /* 0xfffff81a120a7981 */ /* 0x002ee2000c1e1b00 */
[----:B------:R-:W-:Y:S01]  /*1910*/  UIADD3 UR14, UPT, UPT, UR14, -0x4, URZ ;  /* 0xfffffffc0e0e7890 */ /* 0x000fe2000fffe0ff */
[----:B---3--:R-:W-:-:S07]  /*1920*/  DFMA R10, -R10, R14, R12 ;  /* 0x0000000e0a0a722b */ /* 0x008fce000000010c */
[----:B------:R2:W-:Y:S04]  /*1930*/  STG.E.64 desc[UR26][R6.64+-0x8], R10 ;  /* 0xfffff80a06007986 */ /* 0x0005e8000c101b1a */
.L_x_12:
[----:B------:R-:W-:Y:S05]  /*1940*/  @!P0 BRA `(.L_x_9) ;  /* 0x0000000000cc8947 */ /* 0x000fea0003800000 */
[C---:B------:R-:W-:Y:S02]  /*1950*/  LOP3.LUT R8, R3.reuse, 0x3, RZ, 0xc0, !PT ;  /* 0x0000000303087812 */ /* 0x040fe400078ec0ff */
[----:B------:R-:W-:Y:S02]  /*1960*/  LOP3.LUT R9, R3, 0x1, RZ, 0xc0, !PT ;  /* 0x0000000103097812 */ /* 0x000fe400078ec0ff */
[----:B------:R-:W-:Y:S02]  /*1970*/  ISETP.NE.AND P1, PT, R8, 0x1, PT ;  /* 0x000000010800780c */ /* 0x000fe40003f25270 */
[----:B------:R-:W-:-:S11]  /*1980*/  ISETP.NE.U32.AND P0, PT, R9, 0x1, PT ;  /* 0x000000010900780c */ /* 0x000fd60003f05070 */
[----:B------:R-:W-:Y:S05]  /*1990*/  @!P1 BRA `(.L_x_13) ;  /* 0x0000000000709947 */ /* 0x000fea0003800000 */
[----:B------:R-:W4:Y:S01]  /*19a0*/  LDCU.64 UR16, c[0x0][0x388] ;  /* 0x00007100ff1077ac */ /* 0x000f220008000a00 */
[----:B--23--:R-:W-:Y:S01]  /*19b0*/  IMAD.U32 R13, RZ, RZ, UR14 ;  /* 0x0000000eff0d7e24 */ /* 0x00cfe2000f8e00ff */
[----:B------:R-:W-:Y:S01]  /*19c0*/  IADD3 R9, P2, PT, R29, UR14, RZ ;  /* 0x0000000e1d097c10 */ /* 0x000fe2000ff5e0ff */
[----:B------:R-:W-:-:S03]  /*19d0*/  UIADD3 UR15, UPT, UPT, UR14, -0x1, URZ ;  /* 0xffffffff0e0f7890 */ /* 0x000fc6000fffe0ff */
[----:B------:R-:W-:Y:S01]  /*19e0*/  LEA.HI.X.SX32 R14, R13, R4, 0x1, P2 ;  /* 0x000000040d0e7211 */ /* 0x000fe200010f0eff */
[----:B------:R-:W-:Y:S01]  /*19f0*/  UIMAD UR15, UR15, UR30, URZ ;  /* 0x0000001e0f0f72a4 */ /* 0x000fe2000f8e02ff */
[----:B------:R-:W-:-:S04]  /*1a00*/  LEA R8, P2, R9, UR22, 0x3 ;  /* 0x0000001609087c11 */ /* 0x000fc8000f8418ff */
[----:B------:R-:W-:Y:S01]  /*1a10*/  LEA.HI.X R9, R9, UR23, R14, 0x3, P2 ;  /* 0x0000001709097c11 */ /* 0x000fe200090f1c0e */
[----:B0-----:R-:W-:Y:S01]  /*1a20*/  IMAD.U32 R16, RZ, RZ, UR15 ;  /* 0x0000000fff107e24 */ /* 0x001fe2000f8e00ff */
[----:B------:R-:W-:-:S03]  /*1a30*/  IADD3 R12, P1, PT, R0, UR15, RZ ;  /* 0x0000000f000c7c10 */ /* 0x000fc6000ff3e0ff */
[----:B------:R-:W2:Y:S01]  /*1a40*/  LDG.E.64 R14, desc[UR26][R8.64+-0x8] ;  /* 0xfffff81a080e7981 */ /* 0x000ea2000c1e1b00 */
[----:B------:R-:W-:Y:S02]  /*1a50*/  LEA.HI.X.SX32 R13, R16, R5, 0x1, P1 ;  /* 0x00000005100d7211 */ /* 0x000fe400008f0eff */
[----:B----4-:R-:W-:-:S04]  /*1a60*/  LEA R16, P1, R12, UR16, 0x3 ;  /* 0x000000100c107c11 */ /* 0x010fc8000f8218ff */
[----:B------:R-:W-:-:S05]  /*1a70*/  LEA.HI.X R17, R12, UR17, R13, 0x3, P1 ;  /* 0x000000110c117c11 */ /* 0x000fca00088f1c0d */
        /* <DEDUP_REMOVED lines=11> */
[----:B------:R-:W-:Y:S01]  /*1b30*/  UIADD3 UR14, UPT, UPT, UR14, -0x2, URZ ;  /* 0xfffffffe0e0e7890 */ /* 0x000fe2000fffe0ff */
[----:B--2---:R-:W-:-:S07]  /*1b40*/  DFMA R10, -R10, R14, R12 ;  /* 0x0000000e0a0a722b */ /* 0x004fce000000010c */
[----:B------:R4:W-:Y:S04]  /*1b50*/  STG.E.64 desc[UR26][R6.64+-0x8], R10 ;  /* 0xfffff80a06007986 */ /* 0x0009e8000c101b1a */
.L_x_13:
[----:B------:R-:W-:Y:S05]  /*1b60*/  @P0 BRA `(.L_x_9) ;  /* 0x0000000000440947 */ /* 0x000fea0003800000 */
[----:B------:R-:W5:Y:S01]  /*1b70*/  LDCU.64 UR16, c[0x0][0x388] ;  /* 0x00007100ff1077ac */ /* 0x000f620008000a00 */
[----:B--234-:R-:W-:Y:S01]  /*1b80*/  IMAD.U32 R13, RZ, RZ, UR14 ;  /* 0x0000000eff0d7e24 */ /* 0x01cfe2000f8e00ff */
[----:B------:R-:W-:Y:S01]  /*1b90*/  IADD3 R9, P1, PT, R29, UR14, RZ ;  /* 0x0000000e1d097c10 */ /* 0x000fe2000ff3e0ff */
[----:B------:R-:W-:-:S03]  /*1ba0*/  UIADD3 UR15, UPT, UPT, UR14, -0x1, URZ ;  /* 0xffffffff0e0f7890 */ /* 0x000fc6000fffe0ff */
[----:B------:R-:W-:Y:S01]  /*1bb0*/  LEA R12, P2, R9, UR22, 0x3 ;  /* 0x00000016090c7c11 */ /* 0x000fe2000f8418ff */
[----:B------:R-:W-:Y:S01]  /*1bc0*/  UIMAD UR15, UR15, UR30, URZ ;  /* 0x0000001e0f0f72a4 */ /* 0x000fe2000f8e02ff */
[----:B------:R-:W-:-:S04]  /*1bd0*/  LEA.HI.X.SX32 R14, R13, R4, 0x1, P1 ;  /* 0x000000040d0e7211 */ /* 0x000fc800008f0eff */
[----:B------:R-:W-:Y:S01]  /*1be0*/  LEA.HI.X R13, R9, UR23, R14, 0x3, P2 ;  /* 0x00000017090d7c11 */ /* 0x000fe200090f1c0e */
[----:B0-----:R-:W-:Y:S01]  /*1bf0*/  IMAD.U32 R16, RZ, RZ, UR15 ;  /* 0x0000000fff107e24 */ /* 0x001fe2000f8e00ff */
[----:B------:R-:W-:-:S04]  /*1c00*/  IADD3 R15, P0, PT, R0, UR15, RZ ;  /* 0x0000000f000f7c10 */ /* 0x000fc8000ff1e0ff */
[----:B------:R-:W-:Y:S01]  /*1c10*/  LEA.HI.X.SX32 R16, R16, R5, 0x1, P0 ;  /* 0x0000000510107211 */ /* 0x000fe200000f0eff */
[----:B------:R-:W1:Y:S01]  /*1c20*/  LDG.E.64 R12, desc[UR26][R12.64+-0x8] ;  /* 0xfffff81a0c0c7981 */ /* 0x000e62000c1e1b00 */
[----:B-----5:R-:W-:-:S04]  /*1c30*/  LEA R8, P0, R15, UR16, 0x3 ;  /* 0x000000100f087c11 */ /* 0x020fc8000f8018ff */
[----:B------:R-:W-:-:S06]  /*1c40*/  LEA.HI.X R9, R15, UR17, R16, 0x3, P0 ;  /* 0x000000110f097c11 */ /* 0x000fcc00080f1c10 */
[----:B------:R-:W1:Y:S02]  /*1c50*/  LDG.E.64 R8, desc[UR26][R8.64+-0x8] ;  /* 0xfffff81a08087981 */ /* 0x000e64000c1e1b00 */
[----:B-1----:R-:W-:-:S07]  /*1c60*/  DFMA R10, -R8, R12, R10 ;  /* 0x0000000c080a722b */ /* 0x002fce000000010a */
[----:B------:R0:W-:Y:S04]  /*1c70*/  STG.E.64 desc[UR26][R6.64+-0x8], R10 ;  /* 0xfffff80a06007986 */ /* 0x0001e8000c101b1a */
.L_x_9:
[----:B------:R-:W2:Y:S01]  /*1c80*/  LDCU.64 UR16, c[0x0][0x388] ;  /* 0x00007100ff1077ac */ /* 0x000ea20008000a00 */
[----:B------:R-:W-:-:S04]  /*1c90*/  UIADD3 UR13, UPT, UPT, UR13, -0x1, URZ ;  /* 0xffffffff0d0d7890 */ /* 0x000fc8000fffe0ff */
[----:B------:R-:W-:-:S06]  /*1ca0*/  UIMAD UR14, UR13, UR30, URZ ;  /* 0x0000001e0d0e72a4 */ /* 0x000fcc000f8e02ff */
[----:B------:R-:W-:Y:S01]  /*1cb0*/  IMAD.U32 R8, RZ, RZ, UR14 ;  /* 0x0000000eff087e24 */ /* 0x000fe2000f8e00ff */
[----:B------:R-:W-:-:S04]  /*1cc0*/  IADD3 R0, P0, PT, R0, UR14, RZ ;  /* 0x0000000e00007c10 */ /* 0x000fc8000ff1e0ff */
[----:B------:R-:W-:Y:S02]  /*1cd0*/  LEA.HI.X.SX32 R5, R8, R5, 0x1, P0 ;  /* 0x0000000508057211 */ /* 0x000fe400000f0eff */
[----:B--234-:R-:W-:-:S04]  /*1ce0*/  LEA R12, P0, R0, UR16, 0x3 ;  /* 0x00000010000c7c11 */ /* 0x01cfc8000f8018ff */
[----:B------:R-:W-:-:S06]  /*1cf0*/  LEA.HI.X R13, R0, UR17, R5, 0x3, P0 ;  /* 0x00000011000d7c11 */ /* 0x000fcc00080f1c05 */
[----:B------:R-:W2:Y:S01]  /*1d00*/  LDG.E.64 R12, desc[UR26][R12.64+-0x8] ;  /* 0xfffff81a0c0c7981 */ /* 0x000ea2000c1e1b00 */
[----:B------:R-:W-:Y:S01]  /*1d10*/  IMAD.MOV.U32 R8, RZ, RZ, 0x1 ;  /* 0x00000001ff087424 */ /* 0x000fe200078e00ff */
[----:B------:R-:W-:Y:S01]  /*1d20*/  FSETP.GEU.AND P1, PT, |R11|, 6.5827683646048100446e-37, PT ;  /* 0x036000000b00780b */ /* 0x000fe20003f2e200 */
[----:B------:R-:W-:Y:S01]  /*1d30*/  BSSY.RECONVERGENT B0, `(.L_x_14) ;  /* 0x0000015000007945 */ /* 0x000fe20003800200 */
[----:B--2---:R-:W2:Y:S03]  /*1d40*/  MUFU.RCP64H R9, R13 ;  /* 0x0000000d00097308 */ /* 0x004ea60000001800 */
[----:B--2---:R-:W-:-:S08]  /*1d50*/  DFMA R14, -R12, R8, 1 ;  /* 0x3ff000000c0e742b */ /* 0x004fd00000000108 */
[----:B------:R-:W-:-:S08]  /*1d60*/  DFMA R14, R14, R14, R14 ;  /* 0x0000000e0e0e722b */ /* 0x000fd0000000000e */
[----:B------:R-:W-:-:S08]  /*1d70*/  DFMA R14, R8, R14, R8 ;  /* 0x0000000e080e722b */ /* 0x000fd00000000008 */
[----:B------:R-:W-:-:S08]  /*1d80*/  DFMA R8, -R12, R14, 1 ;  /* 0x3ff000000c08742b */ /* 0x000fd0000000010e */
[----:B------:R-:W-:-:S08]  /*1d90*/  DFMA R8, R14, R8, R14 ;  /* 0x000000080e08722b */ /* 0x000fd0000000000e */
[----:B------:R-:W-:-:S08]  /*1da0*/  DMUL R14, R8, R10 ;  /* 0x0000000a080e7228 */ /* 0x000fd00000000000 */
[----:B0-----:R-:W-:-:S08]  /*1db0*/  DFMA R16, -R12, R14, R10 ;  /* 0x0000000e0c10722b */ /* 0x001fd0000000010a */
[----:B------:R-:W-:-:S10]  /*1dc0*/  DFMA R8, R8, R16, R14 ;  /* 0x000000100808722b */ /* 0x000fd4000000000e */
[----:B------:R-:W-:-:S05]  /*1dd0*/  FFMA R0, RZ, R13, R9 ;  /* 0x0000000dff007223 */ /* 0x000fca0000000009 */
[----:B------:R-:W-:-:S13]  /*1de0*/  FSETP.GT.AND P0, PT, |R0|, 1.469367938527859385e-39, PT ;  /* 0x001000000000780b */ /* 0x000fda0003f04200 */
[----:B------:R-:W-:Y:S05]  /*1df0*/  @P0 BRA P1, `(.L_x_15) ;  /* 0x0000000000200947 */ /* 0x000fea0000800000 */
[----:B------:R-:W-:Y:S01]  /*1e00*/  IMAD.MOV.U32 R18, RZ, RZ, R10 ;  /* 0x000000ffff127224 */ /* 0x000fe200078e000a */
[----:B------:R-:W-:Y:S01]  /*1e10*/  MOV R30, 0x1e60 ;  /* 0x00001e60001e7802 */ /* 0x000fe20000000f00 */
[----:B------:R-:W-:Y:S02]  /*1e20*/  IMAD.MOV.U32 R19, RZ, RZ, R11 ;  /* 0x000000ffff137224 */ /* 0x000fe400078e000b */
[----:B------:R-:W-:Y:S02]  /*1e30*/  IMAD.MOV.U32 R16, RZ, RZ, R12 ;  /* 0x000000ffff107224 */ /* 0x000fe400078e000c */
[----:B------:R-:W-:-:S07]  /*1e40*/  IMAD.MOV.U32 R17, RZ, RZ, R13 ;  /* 0x000000ffff117224 */ /* 0x000fce00078e000d */
[----:B-1----:R-:W-:Y:S05]  /*1e50*/  CALL.REL.NOINC `($__internal_0_$__cuda_sm20_div_rn_f64_full) ;  /* 0x0000000000287944 */ /* 0x002fea0003c00000 */
[----:B------:R-:W-:Y:S02]  /*1e60*/  IMAD.MOV.U32 R8, RZ, RZ, R14 ;  /* 0x000000ffff087224 */ /* 0x000fe400078e000e */
[----:B------:R-:W-:-:S07]  /*1e70*/  IMAD.MOV.U32 R9, RZ, RZ, R15 ;  /* 0x000000ffff097224 */ /* 0x000fce00078e000f */
.L_x_15:
[----:B------:R-:W-:Y:S05]  /*1e80*/  BSYNC.RECONVERGENT B0 ;  /* 0x0000000000007941 */ /* 0x000fea0003800200 */
.L_x_14:
[----:B------:R2:W-:Y:S01]  /*1e90*/  STG.E.64 desc[UR26][R6.64+-0x8], R8 ;  /* 0xfffff80806007986 */ /* 0x0005e2000c101b1a */
[----:B------:R-:W-:Y:S01]  /*1ea0*/  UISETP.GT.U32.AND UP0, UPT, UR29, 0x1, UPT ;  /* 0x000000011d00788c */ /* 0x000fe2000bf04070 */
[----:B------:R-:W-:Y:S01]  /*1eb0*/  VIADD R2, R2, 0x1 ;  /* 0x0000000102027836 */ /* 0x000fe20000000000 */
[----:B------:R-:W-:Y:S01]  /*1ec0*/  UIADD3 UR4, UPT, UPT, UR4, 0x1, URZ ;  /* 0x0000000104047890 */ /* 0x000fe2000fffe0ff */
[----:B------:R-:W-:-:S06]  /*1ed0*/  VIADD R3, R3, 0x1 ;  /* 0x0000000103037836 */ /* 0x000fcc0000000000 */
[----:B------:R-:W-:Y:S05]  /*1ee0*/  BRA.U UP0, `(.L_x_16) ;  /* 0xffffffed00cc7547 */ /* 0x000fea000b83ffff */
[----:B------:R-:W-:Y:S05]  /*1ef0*/  EXIT ;  /* 0x000000000000794d */ /* 0x000fea0003800000 */
        .weak           $__internal_0_$__cuda_sm20_div_rn_f64_full
        .type           $__internal_0_$__cuda_sm20_div_rn_f64_full,@function
        .size           $__internal_0_$__cuda_sm20_div_rn_f64_full,(.L_x_23 - $__internal_0_$__cuda_sm20_div_rn_f64_full)
$__internal_0_$__cuda_sm20_div_rn_f64_full:
[C---:B------:R-:W-:Y:S01]  /*1f00*/  FSETP.GEU.AND P0, PT, |R17|.reuse, 1.469367938527859385e-39, PT ;  /* 0x001000001100780b */ /* 0x040fe20003f0e200 */
[----:B------:R-:W-:Y:S01]  /*1f10*/  IMAD.MOV.U32 R20, RZ, RZ, 0x1 ;  /* 0x00000001ff147424 */ /* 0x000fe200078e00ff */
[----:B------:R-:W-:Y:S01]  /*1f20*/  LOP3.LUT R14, R17, 0x800fffff, RZ, 0xc0, !PT ;  /* 0x800fffff110e7812 */ /* 0x000fe200078ec0ff */
[----:B------:R-:W-:Y:S01]  /*1f30*/  BSSY.RECONVERGENT B1, `(.L_x_17) ;  /* 0x0000056000017945 */ /* 0x000fe20003800200 */
[C---:B------:R-:W-:Y:S02]  /*1f40*/  FSETP.GEU.AND P2, PT, |R19|.reuse, 1.469367938527859385e-39, PT ;  /* 0x001000001300780b */ /* 0x040fe40003f4e200 */
[----:B------:R-:W-:Y:S01]  /*1f50*/  LOP3.LUT R15, R14, 0x3ff00000, RZ, 0xfc, !PT ;  /* 0x3ff000000e0f7812 */ /* 0x000fe200078efcff */
[----:B------:R-:W-:Y:S01]  /*1f60*/  IMAD.MOV.U32 R14, RZ, RZ, R16 ;  /* 0x000000ffff0e7224 */ /* 0x000fe200078e0010 */
[----:B------:R-:W-:Y:S02]  /*1f70*/  LOP3.LUT R25, R19, 0x7ff00000, RZ, 0xc0, !PT ;  /* 0x7ff0000013197812 */ /* 0x000fe400078ec0ff */
[----:B------:R-:W-:-:S02]  /*1f80*/  LOP3.LUT R31, R17, 0x7ff00000, RZ, 0xc0, !PT ;  /* 0x7ff00000111f7812 */ /* 0x000fc400078ec0ff */
[----:B------:R-:W-:Y:S01]  /*1f90*/  LOP3.LUT R0, R19, 0x7ff00000, RZ, 0xc0, !PT ;  /* 0x7ff0000013007812 */ /* 0x000fe200078ec0ff */
[----:B------:R-:W-:-:S03]  /*1fa0*/  @!P0 DMUL R14, R16, 8.98846567431157953865e+307 ;  /* 0x7fe00000100e8828 */ /* 0x000fc60000000000 */
[----:B------:R-:W-:Y:S02]  /*1fb0*/  ISETP.GE.U32.AND P1, PT, R0, R31, PT ;  /* 0x0000001f0000720c */ /* 0x000fe40003f26070 */
[----:B------:R-:W-:Y:S01]  /*1fc0*/  @!P2 LOP3.LUT R24, R17, 0x7ff00000, RZ, 0xc0, !PT ;  /* 0x7ff000001118a812 */ /* 0x000fe200078ec0ff */
[----:B------:R-:W0:Y:S03]  /*1fd0*/  MUFU.RCP64H R21, R15 ;  /* 0x0000000f00157308 */ /* 0x000e260000001800 */
[----:B------:R-:W-:Y:S01]  /*1fe0*/  @!P2 ISETP.GE.U32.AND P3, PT, R25, R24, PT ;  /* 0x000000181900a20c */ /* 0x000fe20003f66070 */
[----:B------:R-:W-:Y:S01]  /*1ff0*/  IMAD.MOV.U32 R24, RZ, RZ, 0x1ca00000 ;  /* 0x1ca00000ff187424 */ /* 0x000fe200078e00ff */
[----:B------:R-:W-:-:S04]  /*2000*/  @!P0 LOP3.LUT R31, R15, 0x7ff00000, RZ, 0xc0, !PT ;  /* 0x7ff000000f1f8812 */ /* 0x000fc800078ec0ff */
[----:B------:R-:W-:-:S04]  /*2010*/  @!P2 SEL R25, R24, 0x63400000, !P3 ;  /* 0x634000001819a807 */ /* 0x000fc80005800000 */
[----:B------:R-:W-:Y:S01]  /*2020*/  @!P2 LOP3.LUT R26, R25, 0x80000000, R19, 0xf8, !PT ;  /* 0x80000000191aa812 */ /* 0x000fe200078ef813 */
[----:B0-----:R-:W-:-:S03]  /*2030*/  DFMA R22, R20, -R14, 1 ;  /* 0x3ff000001416742b */ /* 0x001fc6000000080e */
[----:B------:R-:W-:Y:S01]  /*2040*/  @!P2 LOP3.LUT R27, R26, 0x100000, RZ, 0xfc, !PT ;  /* 0x001000001a1ba812 */ /* 0x000fe200078efcff */
[----:B------:R-:W-:-:S04]  /*2050*/  @!P2 IMAD.MOV.U32 R26, RZ, RZ, RZ ;  /* 0x000000ffff1aa224 */ /* 0x000fc800078e00ff */
[----:B------:R-:W-:-:S08]  /*2060*/  DFMA R22, R22, R22, R22 ;  /* 0x000000161616722b */ /* 0x000fd00000000016 */
[----:B------:R-:W-:Y:S01]  /*2070*/  DFMA R22, R20, R22, R20 ;  /* 0x000000161416722b */ /* 0x000fe20000000014 */
[----:B------:R-:W-:Y:S01]  /*2080*/  SEL R21, R24, 0x63400000, !P1 ;  /* 0x6340000018157807 */ /* 0x000fe20004800000 */
[----:B------:R-:W-:-:S03]  /*2090*/  IMAD.MOV.U32 R20, RZ, RZ, R18 ;  /* 0x000000ffff147224 */ /* 0x000fc600078e0012 */
[----:B------:R-:W-:-:S03]  /*20a0*/  LOP3.LUT R21, R21, 0x800fffff, R19, 0xf8, !PT ;  /* 0x800fffff15157812 */ /* 0x000fc600078ef813 */
[----:B------:R-:W-:-:S03]  /*20b0*/  DFMA R24, R22, -R14, 1 ;  /* 0x3ff000001618742b */ /* 0x000fc6000000080e */
[----:B------:R-:W-:-:S05]  /*20c0*/  @!P2 DFMA R20, R20, 2, -R26 ;  /* 0x400000001414a82b */ /* 0x000fca000000081a */
[----:B------:R-:W-:-:S05]  /*20d0*/  DFMA R24, R22, R24, R22 ;  /* 0x000000181618722b */ /* 0x000fca0000000016 */
[----:B------:R-:W-:-:S03]  /*20e0*/  @!P2 LOP3.LUT R0, R21, 0x7ff00000, RZ, 0xc0, !PT ;  /* 0x7ff000001500a812 */ /* 0x000fc600078ec0ff */
[----:B------:R-:W-:Y:S02]  /*20f0*/  DMUL R22, R24, R20 ;  /* 0x0000001418167228 */ /* 0x000fe40000000000 */
[----:B------:R-:W-:-:S05]  /*2100*/  VIADD R32, R0, 0xffffffff ;  /* 0xffffffff00207836 */ /* 0x000fca0000000000 */
[----:B------:R-:W-:Y:S01]  /*2110*/  ISETP.GT.U32.AND P0, PT, R32, 0x7feffffe, PT ;  /* 0x7feffffe2000780c */ /* 0x000fe20003f04070 */
[----:B------:R-:W-:Y:S01]  /*2120*/  VIADD R32, R31, 0xffffffff ;  /* 0xffffffff1f207836 */ /* 0x000fe20000000000 */
[----:B------:R-:W-:-:S04]  /*2130*/  DFMA R26, R22, -R14, R20 ;  /* 0x8000000e161a722b */ /* 0x000fc80000000014 */
[----:B------:R-:W-:-:S04]  /*2140*/  ISETP.GT.U32.OR P0, PT, R32, 0x7feffffe, P0 ;  /* 0x7feffffe2000780c */ /* 0x000fc80000704470 */
[----:B------:R-:W-:-:S09]  /*2150*/  DFMA R26, R24, R26, R22 ;  /* 0x0000001a181a722b */ /* 0x000fd20000000016 */
[----:B------:R-:W-:Y:S05]  /*2160*/  @P0 BRA `(.L_x_18) ;  /* 0x0000000000740947 */ /* 0x000fea0003800000 */
[----:B------:R-:W-:Y:S01]  /*2170*/  LOP3.LUT R19, R19, 0x7ff00000, RZ, 0xc0, !PT ;  /* 0x7ff0000013137812 */ /* 0x000fe200078ec0ff */
[----:B------:R-:W-:Y:S01]  /*2180*/  IMAD.MOV.U32 R22, RZ, RZ, 0x1ca00000 ;  /* 0x1ca00000ff167424 */ /* 0x000fe200078e00ff */
[----:B------:R-:W-:-:S04]  /*2190*/  LOP3.LUT R18, R17, 0x7ff00000, RZ, 0xc0, !PT ;  /* 0x7ff0000011127812 */ /* 0x000fc800078ec0ff */
[CC--:B------:R-:W-:Y:S02]  /*21a0*/  VIADDMNMX R0, R19.reuse, -R18.reuse, 0xb9600000, !PT ;  /* 0xb960000013007446 */ /* 0x0c0fe40007800912 */
[----:B------:R-:W-:Y:S01]  /*21b0*/  ISETP.GE.U32.AND P0, PT, R19, R18, PT ;  /* 0x000000121300720c */ /* 0x000fe20003f06070 */
[----:B------:R-:W-:Y:S01]  /*21c0*/  IMAD.MOV.U32 R18, RZ, RZ, RZ ;  /* 0x000000ffff127224 */ /* 0x000fe200078e00ff */
[----:B------:R-:W-:Y:S02]  /*21d0*/  VIMNMX R0, PT, PT, R0, 0x46a00000, PT ;  /* 0x46a0000000007848 */ /* 0x000fe40003fe0100 */
[----:B------:R-:W-:-:S05]  /*21e0*/  SEL R19, R22, 0x63400000, !P0 ;  /* 0x6340000016137807 */ /* 0x000fca0004000000 */
[----:B------:R-:W-:-:S04]  /*21f0*/  IMAD.IADD R0, R0, 0x1, -R19 ;  /* 0x0000000100007824 */ /* 0x000fc800078e0a13 */
[----:B------:R-:W-:-:S06]  /*2200*/  VIADD R19, R0, 0x7fe00000 ;  /* 0x7fe0000000137836 */ /* 0x000fcc0000000000 */
[----:B------:R-:W-:-:S10]  /*2210*/  DMUL R22, R26, R18 ;  /* 0x000000121a167228 */ /* 0x000fd40000000000 */
[----:B------:R-:W-:-:S13]  /*2220*/  FSETP.GTU.AND P0, PT, |R23|, 1.469367938527859385e-39, PT ;  /* 0x001000001700780b */ /* 0x000fda0003f0c200 */
[----:B------:R-:W-:Y:S05]  /*2230*/  @P0 BRA `(.L_x_19) ;  /* 0x0000000000940947 */ /* 0x000fea0003800000 */
[----:B------:R-:W-:Y:S01]  /*2240*/  DFMA R14, R26, -R14, R20 ;  /* 0x8000000e1a0e722b */ /* 0x000fe20000000014 */
[----:B------:R-:W-:-:S09]  /*2250*/  IMAD.MOV.U32 R18, RZ, RZ, RZ ;  /* 0x000000ffff127224 */ /* 0x000fd200078e00ff */
[C---:B------:R-:W-:Y:S02]  /*2260*/  FSETP.NEU.AND P0, PT, R15.reuse, RZ, PT ;  /* 0x000000ff0f00720b */ /* 0x040fe40003f0d000 */
[----:B------:R-:W-:-:S04]  /*2270*/  LOP3.LUT R17, R15, 0x80000000, R17, 0x48, !PT ;  /* 0x800000000f117812 */ /* 0x000fc800078e4811 */
[----:B------:R-:W-:-:S07]  /*2280*/  LOP3.LUT R19, R17, R19, RZ, 0xfc, !PT ;  /* 0x0000001311137212 */ /* 0x000fce00078efcff */
[----:B------:R-:W-:Y:S05]  /*2290*/  @!P0 BRA `(.L_x_19) ;  /* 0x00000000007c8947 */ /* 0x000fea0003800000 */
[----:B------:R-:W-:Y:S01]  /*22a0*/  IMAD.MOV R15, RZ, RZ, -R0 ;  /* 0x000000ffff0f7224 */ /* 0x000fe200078e0a00 */
[----:B------:R-:W-:Y:S01]  /*22b0*/  DMUL.RP R18, R26, R18 ;  /* 0x000000121a127228 */ /* 0x000fe20000008000 */
[----:B------:R-:W-:-:S06]  /*22c0*/  IMAD.MOV.U32 R14, RZ, RZ, RZ ;  /* 0x000000ffff0e7224 */ /* 0x000fcc00078e00ff */
[----:B------:R-:W-:-:S03]  /*22d0*/  DFMA R14, R22, -R14, R26 ;  /* 0x8000000e160e722b */ /* 0x000fc6000000001a */
[----:B------:R-:W-:-:S03]  /*22e0*/  LOP3.LUT R17, R19, R17, RZ, 0x3c, !PT ;  /* 0x0000001113117212 */ /* 0x000fc600078e3cff */
[----:B------:R-:W-:-:S04]  /*22f0*/  IADD3 R14, PT, PT, -R0, -0x43300000, RZ ;  /* 0xbcd00000000e7810 */ /* 0x000fc80007ffe1ff */
[----:B------:R-:W-:-:S04]  /*2300*/  FSETP.NEU.AND P0, PT, |R15|, R14, PT ;  /* 0x0000000e0f00720b */ /* 0x000fc80003f0d200 */
[----:B------:R-:W-:Y:S02]  /*2310*/  FSEL R22, R18, R22, !P0 ;  /* 0x0000001612167208 */ /* 0x000fe40004000000 */
[----:B------:R-:W-:Y:S01]  /*2320*/  FSEL R23, R17, R23, !P0 ;  /* 0x0000001711177208 */ /* 0x000fe20004000000 */
[----:B------:R-:W-:Y:S06]  /*2330*/  BRA `(.L_x_19) ;  /* 0x0000000000547947 */ /* 0x000fec0003800000 */
.L_x_18:
[----:B------:R-:W-:-:S14]  /*2340*/  DSETP.NAN.AND P0, PT, R18, R18, PT ;  /* 0x000000121200722a */ /* 0x000fdc0003f08000 */
[----:B------:R-:W-:Y:S05]  /*2350*/  @P0 BRA `(.L_x_20) ;  /* 0x0000000000440947 */ /* 0x000fea0003800000 */
[----:B------:R-:W-:-:S14]  /*2360*/  DSETP.NAN.AND P0, PT, R16, R16, PT ;  /* 0x000000101000722a */ /* 0x000fdc0003f08000 */
[----:B------:R-:W-:Y:S05]  /*2370*/  @P0 BRA `(.L_x_21) ;  /* 0x0000000000300947 */ /* 0x000fea0003800000 */
[----:B------:R-:W-:Y:S01]  /*2380*/  ISETP.NE.AND P0, PT, R0, R31, PT ;  /* 0x0000001f0000720c */ /* 0x000fe20003f05270 */
[----:B------:R-:W-:Y:S02]  /*2390*/  IMAD.MOV.U32 R22, RZ, RZ, 0x0 ;  /* 0x00000000ff167424 */ /* 0x000fe400078e00ff */
[----:B------:R-:W-:-:S10]  /*23a0*/  IMAD.MOV.U32 R23, RZ, RZ, -0x80000 ;  /* 0xfff80000ff177424 */ /* 0x000fd400078e00ff */
[----:B------:R-:W-:Y:S05]  /*23b0*/  @!P0 BRA `(.L_x_19) ;  /* 0x0000000000348947 */ /* 0x000fea0003800000 */
[----:B------:R-:W-:Y:S02]  /*23c0*/  ISETP.NE.AND P0, PT, R0, 0x7ff00000, PT ;  /* 0x7ff000000000780c */ /* 0x000fe40003f05270 */
[----:B------:R-:W-:Y:S02]  /*23d0*/  LOP3.LUT R23, R19, 0x80000000, R17, 0x48, !PT ;  /* 0x8000000013177812 */ /* 0x000fe400078e4811 */
[----:B------:R-:W-:-:S13]  /*23e0*/  ISETP.EQ.OR P0, PT, R31, RZ, !P0 ;  /* 0x000000ff1f00720c */ /* 0x000fda0004702670 */
[----:B------:R-:W-:Y:S01]  /*23f0*/  @P0 LOP3.LUT R0, R23, 0x7ff00000, RZ, 0xfc, !PT ;  /* 0x7ff0000017000812 */ /* 0x000fe200078efcff */
[----:B------:R-:W-:Y:S02]  /*2400*/  @!P0 IMAD.MOV.U32 R22, RZ, RZ, RZ ;  /* 0x000000ffff168224 */ /* 0x000fe400078e00ff */
[----:B------:R-:W-:Y:S02]  /*2410*/  @P0 IMAD.MOV.U32 R22, RZ, RZ, RZ ;  /* 0x000000ffff160224 */ /* 0x000fe400078e00ff */
[----:B------:R-:W-:Y:S01]  /*2420*/  @P0 IMAD.MOV.U32 R23, RZ, RZ, R0 ;  /* 0x000000ffff170224 */ /* 0x000fe200078e0000 */
[----:B------:R-:W-:Y:S06]  /*2430*/  BRA `(.L_x_19) ;  /* 0x0000000000147947 */ /* 0x000fec0003800000 */
.L_x_21:
[----:B------:R-:W-:Y:S01]  /*2440*/  LOP3.LUT R23, R17, 0x80000, RZ, 0xfc, !PT ;  /* 0x0008000011177812 */ /* 0x000fe200078efcff */
[----:B------:R-:W-:Y:S01]  /*2450*/  IMAD.MOV.U32 R22, RZ, RZ, R16 ;  /* 0x000000ffff167224 */ /* 0x000fe200078e0010 */
[----:B------:R-:W-:Y:S06]  /*2460*/  BRA `(.L_x_19) ;  /* 0x0000000000087947 */ /* 0x000fec0003800000 */
.L_x_20:
[----:B------:R-:W-:Y:S01]  /*2470*/  LOP3.LUT R23, R19, 0x80000, RZ, 0xfc, !PT ;  /* 0x0008000013177812 */ /* 0x000fe200078efcff */
[----:B------:R-:W-:-:S07]  /*2480*/  IMAD.MOV.U32 R22, RZ, RZ, R18 ;  /* 0x000000ffff167224 */ /* 0x000fce00078e0012 */
.L_x_19:
[----:B------:R-:W-:Y:S05]  /*2490*/  BSYNC.RECONVERGENT B1 ;  /* 0x0000000000017941 */ /* 0x000fea0003800200 */
.L_x_17:
[----:B------:R-:W-:Y:S02]  /*24a0*/  IMAD.MOV.U32 R31, RZ, RZ, 0x0 ;  /* 0x00000000ff1f7424 */ /* 0x000fe400078e00ff */
[----:B------:R-:W-:Y:S02]  /*24b0*/  IMAD.MOV.U32 R14, RZ, RZ, R22 ;  /* 0x000000ffff0e7224 */ /* 0x000fe400078e0016 */
[----:B------:R-:W-:Y:S01]  /*24c0*/  IMAD.MOV.U32 R15, RZ, RZ, R23 ;  /* 0x000000ffff0f7224 */ /* 0x000fe200078e0017 */
[----:B------:R-:W-:Y:S06]  /*24d0*/  RET.REL.NODEC R30 `(_Z17ParallelGaussElimiiPdS_S_) ;  /* 0xffffffd81ec87950 */ /* 0x000fec0003c3ffff */
.L_x_22:
[----:B------:R-:W-:-:S00]  /*24e0*/  BRA `(.L_x_22) ;  /* 0xfffffffc00fc7947 */ /* 0x000fc0000383ffff */
[----:B------:R-:W-:-:S00]  /*24f0*/  NOP ;  /* 0x0000000000007918 */ /* 0x000fc00000000000 */
        /* <DEDUP_REMOVED lines=8> */
.L_x_23:


//--------------------- .nv.shared.reserved.0     --------------------------
	.section	.nv.shared.reserved.0,"aw",@nobits
	.weak		__nv_reservedSMEM_offset_0_alias
	.size		__nv_reservedSMEM_offset_0_alias, 0, 64
	.other		__nv_reservedSMEM_offset_0_alias,@"STO_CUDA_RESERVED_SHARED STV_DEFAULT"
__nv_reservedSMEM_offset_0_alias:
	.zero		0
	.zero		64


//--------------------- .nv.constant0._Z17ParallelGaussElimiiPdS_S_ --------------------------
	.section	.nv.constant0._Z17ParallelGaussElimiiPdS_S_,"a",@progbits
	.sectionflags	@""
	.align	4
.nv.constant0._Z17ParallelGaussElimiiPdS_S_:
	.zero		928


//--------------------- SYMBOLS --------------------------

	.type		.nv.reservedSmem.offset0,@object
	.size		.nv.reservedSmem.offset0,0x4
